//
// Generated by NVIDIA NVVM Compiler
//
// Compiler Build ID: CL-36424714
// Cuda compilation tools, release 13.0, V13.0.88
// Based on NVVM 20.0.0
//

.version 9.0
.target sm_100
.address_size 64

	// .globl	_Z4stepP4BodyS0_if

.visible .entry _Z4stepP4BodyS0_if(
	.param .u64 .ptr .align 1 _Z4stepP4BodyS0_if_param_0,
	.param .u64 .ptr .align 1 _Z4stepP4BodyS0_if_param_1,
	.param .u32 _Z4stepP4BodyS0_if_param_2,
	.param .f32 _Z4stepP4BodyS0_if_param_3
)
{
	.reg .pred 	%p<17>;
	.reg .b16 	%rs<3>;
	.reg .b32 	%r<35>;
	.reg .b32 	%f<276>;
	.reg .b64 	%rd<22>;

	ld.param.u64 	%rd8, [_Z4stepP4BodyS0_if_param_0];
	ld.param.u64 	%rd9, [_Z4stepP4BodyS0_if_param_1];
	ld.param.u32 	%r19, [_Z4stepP4BodyS0_if_param_2];
	ld.param.f32 	%f68, [_Z4stepP4BodyS0_if_param_3];
	cvta.to.global.u64 	%rd1, %rd9;
	cvta.to.global.u64 	%rd2, %rd8;
	mov.u32 	%r20, %ctaid.x;
	mov.u32 	%r1, %ntid.x;
	mov.u32 	%r21, %tid.x;
	mad.lo.s32 	%r29, %r20, %r1, %r21;
	setp.ge.s32 	%p1, %r29, %r19;
	@%p1 bra 	$L__BB0_27;
	setp.gt.s32 	%p2, %r19, 0;
	mov.u32 	%r22, %nctaid.x;
	mul.lo.s32 	%r3, %r1, %r22;
	@%p2 bra 	$L__BB0_4;
	mul.f32 	%f1, %f68, 0f00000000;
$L__BB0_3:
	mul.wide.s32 	%rd10, %r29, 48;
	add.s64 	%rd11, %rd2, %rd10;
	ld.global.u8 	%rs2, [%rd11];
	ld.global.f32 	%f69, [%rd11+4];
	ld.global.f32 	%f70, [%rd11+8];
	ld.global.f32 	%f71, [%rd11+12];
	ld.global.v2.f32 	{%f72, %f73}, [%rd11+16];
	ld.global.v2.f32 	{%f74, %f75}, [%rd11+24];
	ld.global.f32 	%f76, [%rd11+32];
	ld.global.u64 	%rd12, [%rd11+40];
	div.rn.f32 	%f77, %f1, %f75;
	add.f32 	%f78, %f72, %f77;
	add.f32 	%f79, %f73, %f77;
	add.f32 	%f80, %f74, %f77;
	fma.rn.f32 	%f81, %f68, %f78, %f69;
	fma.rn.f32 	%f82, %f68, %f79, %f70;
	fma.rn.f32 	%f83, %f68, %f80, %f71;
	add.s64 	%rd13, %rd1, %rd10;
	st.global.u8 	[%rd13], %rs2;
	st.global.f32 	[%rd13+32], %f76;
	st.global.u64 	[%rd13+40], %rd12;
	st.global.f32 	[%rd13+4], %f81;
	st.global.v2.f32 	[%rd13+8], {%f82, %f83};
	st.global.v2.f32 	[%rd13+16], {%f78, %f79};
	st.global.v2.f32 	[%rd13+24], {%f80, %f75};
	add.s32 	%r29, %r29, %r3;
	setp.lt.s32 	%p3, %r29, %r19;
	@%p3 bra 	$L__BB0_3;
	bra.uni 	$L__BB0_27;
$L__BB0_4:
	and.b32  	%r4, %r19, 3;
	and.b32  	%r5, %r19, 2147483644;
	and.b32  	%r6, %r19, 1;
	add.s64 	%rd4, %rd2, 100;
$L__BB0_5:
	setp.lt.u32 	%p4, %r19, 4;
	mul.wide.s32 	%rd14, %r29, 48;
	add.s64 	%rd15, %rd2, %rd14;
	ld.global.u8 	%rs1, [%rd15];
	ld.global.f32 	%f2, [%rd15+4];
	ld.global.f32 	%f3, [%rd15+8];
	ld.global.f32 	%f4, [%rd15+12];
	ld.global.v2.f32 	{%f5, %f6}, [%rd15+16];
	ld.global.v2.f32 	{%f7, %f9}, [%rd15+24];
	ld.global.f32 	%f10, [%rd15+32];
	ld.global.u64 	%rd3, [%rd15+40];
	mov.f32 	%f245, 0f00000000;
	mov.b32 	%r33, 0;
	mov.f32 	%f244, %f245;
	mov.f32 	%f243, %f245;
	@%p4 bra 	$L__BB0_16;
	neg.s32 	%r30, %r29;
	mov.f32 	%f245, 0f00000000;
	mov.b32 	%r31, 0;
	mov.u64 	%rd21, %rd4;
$L__BB0_7:
	.pragma "nounroll";
	setp.eq.s32 	%p5, %r30, 0;
	@%p5 bra 	$L__BB0_9;
	ld.global.f32 	%f87, [%rd21+-96];
	ld.global.f32 	%f88, [%rd21+-92];
	ld.global.f32 	%f89, [%rd21+-88];
	ld.global.f32 	%f90, [%rd21+-72];
	sub.f32 	%f91, %f87, %f2;
	sub.f32 	%f92, %f88, %f3;
	sub.f32 	%f93, %f89, %f4;
	mul.f32 	%f94, %f92, %f92;
	fma.rn.f32 	%f95, %f91, %f91, %f94;
	fma.rn.f32 	%f96, %f93, %f93, %f95;
	sqrt.rn.f32 	%f97, %f96;
	mul.f32 	%f98, %f9, %f90;
	fma.rn.f32 	%f99, %f97, %f97, 0f4E5693A4;
	div.rn.f32 	%f100, %f98, %f99;
	mul.f32 	%f101, %f91, %f100;
	div.rn.f32 	%f102, %f101, %f97;
	add.f32 	%f243, %f243, %f102;
	mul.f32 	%f103, %f92, %f100;
	div.rn.f32 	%f104, %f103, %f97;
	add.f32 	%f244, %f244, %f104;
	mul.f32 	%f105, %f93, %f100;
	div.rn.f32 	%f106, %f105, %f97;
	add.f32 	%f245, %f245, %f106;
$L__BB0_9:
	add.s32 	%r25, %r31, 1;
	setp.eq.s32 	%p6, %r25, %r29;
	@%p6 bra 	$L__BB0_11;
	ld.global.f32 	%f107, [%rd21+-48];
	ld.global.f32 	%f108, [%rd21+-44];
	ld.global.f32 	%f109, [%rd21+-40];
	ld.global.f32 	%f110, [%rd21+-24];
	sub.f32 	%f111, %f107, %f2;
	sub.f32 	%f112, %f108, %f3;
	sub.f32 	%f113, %f109, %f4;
	mul.f32 	%f114, %f112, %f112;
	fma.rn.f32 	%f115, %f111, %f111, %f114;
	fma.rn.f32 	%f116, %f113, %f113, %f115;
	sqrt.rn.f32 	%f117, %f116;
	mul.f32 	%f118, %f9, %f110;
	fma.rn.f32 	%f119, %f117, %f117, 0f4E5693A4;
	div.rn.f32 	%f120, %f118, %f119;
	mul.f32 	%f121, %f111, %f120;
	div.rn.f32 	%f122, %f121, %f117;
	add.f32 	%f243, %f243, %f122;
	mul.f32 	%f123, %f112, %f120;
	div.rn.f32 	%f124, %f123, %f117;
	add.f32 	%f244, %f244, %f124;
	mul.f32 	%f125, %f113, %f120;
	div.rn.f32 	%f126, %f125, %f117;
	add.f32 	%f245, %f245, %f126;
$L__BB0_11:
	add.s32 	%r26, %r31, 2;
	setp.eq.s32 	%p7, %r26, %r29;
	@%p7 bra 	$L__BB0_13;
	ld.global.f32 	%f127, [%rd21];
	ld.global.f32 	%f128, [%rd21+4];
	ld.global.f32 	%f129, [%rd21+8];
	ld.global.f32 	%f130, [%rd21+24];
	sub.f32 	%f131, %f127, %f2;
	sub.f32 	%f132, %f128, %f3;
	sub.f32 	%f133, %f129, %f4;
	mul.f32 	%f134, %f132, %f132;
	fma.rn.f32 	%f135, %f131, %f131, %f134;
	fma.rn.f32 	%f136, %f133, %f133, %f135;
	sqrt.rn.f32 	%f137, %f136;
	mul.f32 	%f138, %f9, %f130;
	fma.rn.f32 	%f139, %f137, %f137, 0f4E5693A4;
	div.rn.f32 	%f140, %f138, %f139;
	mul.f32 	%f141, %f131, %f140;
	div.rn.f32 	%f142, %f141, %f137;
	add.f32 	%f243, %f243, %f142;
	mul.f32 	%f143, %f132, %f140;
	div.rn.f32 	%f144, %f143, %f137;
	add.f32 	%f244, %f244, %f144;
	mul.f32 	%f145, %f133, %f140;
	div.rn.f32 	%f146, %f145, %f137;
	add.f32 	%f245, %f245, %f146;
$L__BB0_13:
	add.s32 	%r27, %r31, 3;
	setp.eq.s32 	%p8, %r27, %r29;
	@%p8 bra 	$L__BB0_15;
	ld.global.f32 	%f147, [%rd21+48];
	ld.global.f32 	%f148, [%rd21+52];
	ld.global.f32 	%f149, [%rd21+56];
	ld.global.f32 	%f150, [%rd21+72];
	sub.f32 	%f151, %f147, %f2;
	sub.f32 	%f152, %f148, %f3;
	sub.f32 	%f153, %f149, %f4;
	mul.f32 	%f154, %f152, %f152;
	fma.rn.f32 	%f155, %f151, %f151, %f154;
	fma.rn.f32 	%f156, %f153, %f153, %f155;
	sqrt.rn.f32 	%f157, %f156;
	mul.f32 	%f158, %f9, %f150;
	fma.rn.f32 	%f159, %f157, %f157, 0f4E5693A4;
	div.rn.f32 	%f160, %f158, %f159;
	mul.f32 	%f161, %f151, %f160;
	div.rn.f32 	%f162, %f161, %f157;
	add.f32 	%f243, %f243, %f162;
	mul.f32 	%f163, %f152, %f160;
	div.rn.f32 	%f164, %f163, %f157;
	add.f32 	%f244, %f244, %f164;
	mul.f32 	%f165, %f153, %f160;
	div.rn.f32 	%f166, %f165, %f157;
	add.f32 	%f245, %f245, %f166;
$L__BB0_15:
	add.s32 	%r31, %r31, 4;
	add.s32 	%r30, %r30, 4;
	add.s64 	%rd21, %rd21, 192;
	setp.ne.s32 	%p9, %r31, %r5;
	mov.u32 	%r33, %r5;
	@%p9 bra 	$L__BB0_7;
$L__BB0_16:
	setp.eq.s32 	%p10, %r4, 0;
	@%p10 bra 	$L__BB0_26;
	setp.eq.s32 	%p11, %r4, 1;
	@%p11 bra 	$L__BB0_23;
	setp.eq.s32 	%p12, %r33, %r29;
	mul.wide.u32 	%rd16, %r33, 48;
	add.s64 	%rd7, %rd2, %rd16;
	@%p12 bra 	$L__BB0_20;
	ld.global.f32 	%f168, [%rd7+4];
	ld.global.f32 	%f169, [%rd7+8];
	ld.global.f32 	%f170, [%rd7+12];
	ld.global.f32 	%f171, [%rd7+28];
	sub.f32 	%f172, %f168, %f2;
	sub.f32 	%f173, %f169, %f3;
	sub.f32 	%f174, %f170, %f4;
	mul.f32 	%f175, %f173, %f173;
	fma.rn.f32 	%f176, %f172, %f172, %f175;
	fma.rn.f32 	%f177, %f174, %f174, %f176;
	sqrt.rn.f32 	%f178, %f177;
	mul.f32 	%f179, %f9, %f171;
	fma.rn.f32 	%f180, %f178, %f178, 0f4E5693A4;
	div.rn.f32 	%f181, %f179, %f180;
	mul.f32 	%f182, %f172, %f181;
	div.rn.f32 	%f183, %f182, %f178;
	add.f32 	%f243, %f243, %f183;
	mul.f32 	%f184, %f173, %f181;
	div.rn.f32 	%f185, %f184, %f178;
	add.f32 	%f244, %f244, %f185;
	mul.f32 	%f186, %f174, %f181;
	div.rn.f32 	%f187, %f186, %f178;
	add.f32 	%f245, %f245, %f187;
$L__BB0_20:
	add.s32 	%r28, %r33, 1;
	setp.eq.s32 	%p13, %r28, %r29;
	@%p13 bra 	$L__BB0_22;
	ld.global.f32 	%f188, [%rd7+52];
	ld.global.f32 	%f189, [%rd7+56];
	ld.global.f32 	%f190, [%rd7+60];
	ld.global.f32 	%f191, [%rd7+76];
	sub.f32 	%f192, %f188, %f2;
	sub.f32 	%f193, %f189, %f3;
	sub.f32 	%f194, %f190, %f4;
	mul.f32 	%f195, %f193, %f193;
	fma.rn.f32 	%f196, %f192, %f192, %f195;
	fma.rn.f32 	%f197, %f194, %f194, %f196;
	sqrt.rn.f32 	%f198, %f197;
	mul.f32 	%f199, %f9, %f191;
	fma.rn.f32 	%f200, %f198, %f198, 0f4E5693A4;
	div.rn.f32 	%f201, %f199, %f200;
	mul.f32 	%f202, %f192, %f201;
	div.rn.f32 	%f203, %f202, %f198;
	add.f32 	%f243, %f243, %f203;
	mul.f32 	%f204, %f193, %f201;
	div.rn.f32 	%f205, %f204, %f198;
	add.f32 	%f244, %f244, %f205;
	mul.f32 	%f206, %f194, %f201;
	div.rn.f32 	%f207, %f206, %f198;
	add.f32 	%f245, %f245, %f207;
$L__BB0_22:
	add.s32 	%r33, %r33, 2;
$L__BB0_23:
	setp.eq.s32 	%p14, %r6, 0;
	@%p14 bra 	$L__BB0_26;
	setp.eq.s32 	%p15, %r33, %r29;
	@%p15 bra 	$L__BB0_26;
	mul.wide.u32 	%rd17, %r33, 48;
	add.s64 	%rd18, %rd2, %rd17;
	ld.global.f32 	%f208, [%rd18+4];
	ld.global.f32 	%f209, [%rd18+8];
	ld.global.f32 	%f210, [%rd18+12];
	ld.global.f32 	%f211, [%rd18+28];
	sub.f32 	%f212, %f208, %f2;
	sub.f32 	%f213, %f209, %f3;
	sub.f32 	%f214, %f210, %f4;
	mul.f32 	%f215, %f213, %f213;
	fma.rn.f32 	%f216, %f212, %f212, %f215;
	fma.rn.f32 	%f217, %f214, %f214, %f216;
	sqrt.rn.f32 	%f218, %f217;
	mul.f32 	%f219, %f9, %f211;
	fma.rn.f32 	%f220, %f218, %f218, 0f4E5693A4;
	div.rn.f32 	%f221, %f219, %f220;
	mul.f32 	%f222, %f212, %f221;
	div.rn.f32 	%f223, %f222, %f218;
	add.f32 	%f243, %f243, %f223;
	mul.f32 	%f224, %f213, %f221;
	div.rn.f32 	%f225, %f224, %f218;
	add.f32 	%f244, %f244, %f225;
	mul.f32 	%f226, %f214, %f221;
	div.rn.f32 	%f227, %f226, %f218;
	add.f32 	%f245, %f245, %f227;
$L__BB0_26:
	mul.f32 	%f228, %f68, %f243;
	div.rn.f32 	%f229, %f228, %f9;
	add.f32 	%f230, %f5, %f229;
	mul.f32 	%f231, %f68, %f244;
	div.rn.f32 	%f232, %f231, %f9;
	add.f32 	%f233, %f6, %f232;
	mul.f32 	%f234, %f68, %f245;
	div.rn.f32 	%f235, %f234, %f9;
	add.f32 	%f236, %f7, %f235;
	fma.rn.f32 	%f237, %f68, %f230, %f2;
	fma.rn.f32 	%f238, %f68, %f233, %f3;
	fma.rn.f32 	%f239, %f68, %f236, %f4;
	mul.wide.s32 	%rd19, %r29, 48;
	add.s64 	%rd20, %rd1, %rd19;
	st.global.u8 	[%rd20], %rs1;
	st.global.f32 	[%rd20+32], %f10;
	st.global.u64 	[%rd20+40], %rd3;
	st.global.f32 	[%rd20+4], %f237;
	st.global.v2.f32 	[%rd20+8], {%f238, %f239};
	st.global.v2.f32 	[%rd20+16], {%f230, %f233};
	st.global.v2.f32 	[%rd20+24], {%f236, %f9};
	add.s32 	%r29, %r29, %r3;
	setp.lt.s32 	%p16, %r29, %r19;
	@%p16 bra 	$L__BB0_5;
$L__BB0_27:
	ret;

}
	// .globl	_Z18prepareForNextStepP4BodyS0_i
.visible .entry _Z18prepareForNextStepP4BodyS0_i(
	.param .u64 .ptr .align 1 _Z18prepareForNextStepP4BodyS0_i_param_0,
	.param .u64 .ptr .align 1 _Z18prepareForNextStepP4BodyS0_i_param_1,
	.param .u32 _Z18prepareForNextStepP4BodyS0_i_param_2
)
{
	.reg .pred 	%p<3>;
	.reg .b32 	%r<23>;
	.reg .b64 	%rd<8>;

	ld.param.u64 	%rd3, [_Z18prepareForNextStepP4BodyS0_i_param_0];
	ld.param.u64 	%rd4, [_Z18prepareForNextStepP4BodyS0_i_param_1];
	ld.param.u32 	%r6, [_Z18prepareForNextStepP4BodyS0_i_param_2];
	mov.u32 	%r7, %ctaid.x;
	mov.u32 	%r1, %ntid.x;
	mov.u32 	%r8, %tid.x;
	mad.lo.s32 	%r22, %r7, %r1, %r8;
	setp.ge.s32 	%p1, %r22, %r6;
	@%p1 bra 	$L__BB1_3;
	mov.u32 	%r9, %nctaid.x;
	mul.lo.s32 	%r3, %r1, %r9;
	cvta.to.global.u64 	%rd1, %rd4;
	cvta.to.global.u64 	%rd2, %rd3;
$L__BB1_2:
	mul.wide.s32 	%rd5, %r22, 48;
	add.s64 	%rd6, %rd2, %rd5;
	add.s64 	%rd7, %rd1, %rd5;
	.pragma "used_bytes_mask 241";
	ld.global.v2.u32 	{%r10, %r11}, [%rd7];
	ld.global.v2.u32 	{%r12, %r13}, [%rd7+8];
	ld.global.v2.u32 	{%r14, %r15}, [%rd7+16];
	ld.global.v2.u32 	{%r16, %r17}, [%rd7+24];
	.pragma "used_bytes_mask 15";
	ld.global.v2.u32 	{%r18, %r19}, [%rd7+32];
	ld.global.v2.u32 	{%r20, %r21}, [%rd7+40];
	st.global.v2.u32 	[%rd6], {%r10, %r11};
	st.global.v2.u32 	[%rd6+8], {%r12, %r13};
	st.global.v2.u32 	[%rd6+16], {%r14, %r15};
	st.global.v2.u32 	[%rd6+24], {%r16, %r17};
	st.global.v2.u32 	[%rd6+32], {%r18, %r19};
	st.global.v2.u32 	[%rd6+40], {%r20, %r21};
	add.s32 	%r22, %r22, %r3;
	setp.lt.s32 	%p2, %r22, %r6;
	@%p2 bra 	$L__BB1_2;
$L__BB1_3:
	ret;

}


// ===== COMPILED SASS (sm_100) =====

	.target	sm_100

	.elftype	@"ET_EXEC"


//--------------------- .note.nv.tkinfo           --------------------------
	.section	.note.nv.tkinfo,"",@"SHT_NOTE"
	.sectionflags	@"SHF_NOTE_NV_TKINFO"
	.tkinfo
        /*0018*/ 	.word	0x00000002
        /*0030*/ 	.string	""
        /*0030*/ 	.string	"ptxas"
        /*0030*/ 	.string	"Cuda compilation tools, release 13.0, V13.0.88"
        /*0030*/ 	.string	"Build cuda_13.0.r13.0/compiler.36424714_0"
        /*0030*/ 	.string	"-arch sm_100 -m 64 "



//--------------------- .note.nv.cuinfo           --------------------------
	.section	.note.nv.cuinfo,"",@"SHT_NOTE"
	.sectionflags	@"SHF_NOTE_NV_CUINFO"
        /*0018*/ 	.short	0x0002
        /*001a*/ 	.short	0x0064
        /*001c*/ 	.short	0x0082
	.zero		2


//--------------------- .nv.info                  --------------------------
	.section	.nv.info,"",@"SHT_CUDA_INFO"
	.align	4


	//----- nvinfo : EIATTR_REGCOUNT
	.align		4
        /*0000*/ 	.byte	0x04, 0x2f
        /*0002*/ 	.short	(.L_1 - .L_0)
	.align		4
.L_0:
        /*0004*/ 	.word	index@(_Z4stepP4BodyS0_if)
        /*0008*/ 	.word	0x00000027


	//----- nvinfo : EIATTR_FRAME_SIZE
	.align		4
.L_1:
        /*000c*/ 	.byte	0x04, 0x11
        /*000e*/ 	.short	(.L_3 - .L_2)
	.align		4
.L_2:
        /*0010*/ 	.word	index@($__internal_1_$__cuda_sm3x_div_rn_noftz_f32_slowpath)
        /*0014*/ 	.word	0x00000000


	//----- nvinfo : EIATTR_FRAME_SIZE
	.align		4
.L_3:
        /*0018*/ 	.byte	0x04, 0x11
        /*001a*/ 	.short	(.L_5 - .L_4)
	.align		4
.L_4:
        /*001c*/ 	.word	index@($__internal_0_$__cuda_sm20_sqrt_rn_f32_slowpath)
        /*0020*/ 	.word	0x00000000


	//----- nvinfo : EIATTR_FRAME_SIZE
	.align		4
.L_5:
        /*0024*/ 	.byte	0x04, 0x11
        /*0026*/ 	.short	(.L_7 - .L_6)
	.align		4
.L_6:
        /*0028*/ 	.word	index@(_Z4stepP4BodyS0_if)
        /*002c*/ 	.word	0x00000000


	//----- nvinfo : EIATTR_REGCOUNT
	.align		4
.L_7:
        /*0030*/ 	.byte	0x04, 0x2f
        /*0032*/ 	.short	(.L_9 - .L_8)
	.align		4
.L_8:
        /*0034*/ 	.word	index@(_Z18prepareForNextStepP4BodyS0_i)
        /*0038*/ 	.word	0x00000016


	//----- nvinfo : EIATTR_FRAME_SIZE
	.align		4
.L_9:
        /*003c*/ 	.byte	0x04, 0x11
        /*003e*/ 	.short	(.L_11 - .L_10)
	.align		4
.L_10:
        /*0040*/ 	.word	index@(_Z18prepareForNextStepP4BodyS0_i)
        /*0044*/ 	.word	0x00000000


	//----- nvinfo : EIATTR_MIN_STACK_SIZE
	.align		4
.L_11:
        /*0048*/ 	.byte	0x04, 0x12
        /*004a*/ 	.short	(.L_13 - .L_12)
	.align		4
.L_12:
        /*004c*/ 	.word	index@(_Z18prepareForNextStepP4BodyS0_i)
        /*0050*/ 	.word	0x00000000


	//----- nvinfo : EIATTR_MIN_STACK_SIZE
	.align		4
.L_13:
        /*0054*/ 	.byte	0x04, 0x12
        /*0056*/ 	.short	(.L_15 - .L_14)
	.align		4
.L_14:
        /*0058*/ 	.word	index@(_Z4stepP4BodyS0_if)
        /*005c*/ 	.word	0x00000000
.L_15:


//--------------------- .nv.compat                --------------------------
	.section	.nv.compat,"",@"SHT_CUDA_COMPAT_INFO"
	.align	4
        /*0000*/ 	.byte	0x02, 0x09, 0x00, 0x00, 0x02, 0x02, 0x01, 0x00, 0x02, 0x05, 0x05, 0x00, 0x03, 0x07, 0x01, 0x01
        /*0010*/ 	.byte	0x02, 0x03, 0x00, 0x00, 0x02, 0x06, 0x01, 0x00, 0x04, 0x0b, 0x08, 0x00, 0x01, 0x00, 0x00, 0x00
        /*0020*/ 	.byte	0x00, 0x00, 0x00, 0x00


//--------------------- .nv.info._Z18prepareForNextStepP4BodyS0_i --------------------------
	.section	.nv.info._Z18prepareForNextStepP4BodyS0_i,"",@"SHT_CUDA_INFO"
	.sectionflags	@""
	.align	4


	//----- nvinfo : EIATTR_CUDA_API_VERSION
	.align		4
        /*0000*/ 	.byte	0x04, 0x37
        /*0002*/ 	.short	(.L_17 - .L_16)
.L_16:
        /*0004*/ 	.word	0x00000082


	//----- nvinfo : EIATTR_KPARAM_INFO
	.align		4
.L_17:
        /*0008*/ 	.byte	0x04, 0x17
        /*000a*/ 	.short	(.L_19 - .L_18)
.L_18:
        /*000c*/ 	.word	0x00000000
        /*0010*/ 	.short	0x0002
        /*0012*/ 	.short	0x0010
        /*0014*/ 	.byte	0x00, 0xf0, 0x11, 0x00


	//----- nvinfo : EIATTR_KPARAM_INFO
	.align		4
.L_19:
        /*0018*/ 	.byte	0x04, 0x17
        /*001a*/ 	.short	(.L_21 - .L_20)
.L_20:
        /*001c*/ 	.word	0x00000000
        /*0020*/ 	.short	0x0001
        /*0022*/ 	.short	0x0008
        /*0024*/ 	.byte	0x00, 0xf5, 0x21, 0x00


	//----- nvinfo : EIATTR_KPARAM_INFO
	.align		4
.L_21:
        /*0028*/ 	.byte	0x04, 0x17
        /*002a*/ 	.short	(.L_23 - .L_22)
.L_22:
        /*002c*/ 	.word	0x00000000
        /*0030*/ 	.short	0x0000
        /*0032*/ 	.short	0x0000
        /*0034*/ 	.byte	0x00, 0xf5, 0x21, 0x00


	//----- nvinfo : EIATTR_SPARSE_MMA_MASK
	.align		4
.L_23:
        /*0038*/ 	.byte	0x03, 0x50
        /*003a*/ 	.short	0x0000


	//----- nvinfo : EIATTR_MAXREG_COUNT
	.align		4
        /*003c*/ 	.byte	0x03, 0x1b
        /*003e*/ 	.short	0x00ff


	//----- nvinfo : EIATTR_MERCURY_ISA_VERSION
	.align		4
        /*0040*/ 	.byte	0x03, 0x5f
        /*0042*/ 	.short	0x0101


	//----- nvinfo : EIATTR_UNUSED_LOAD_BYTE_OFFSET
	.align		4
        /*0044*/ 	.byte	0x04, 0x44
        /*0046*/ 	.short	(.L_25 - .L_24)


	//   ....[0]....
.L_24:
        /*0048*/ 	.word	0x000000e0
        /*004c*/ 	.word	0x000000f1


	//   ....[1]....
        /*0050*/ 	.word	0x00000120
        /*0054*/ 	.word	0x0000000f


	//----- nvinfo : EIATTR_VRC_CTA_INIT_COUNT
	.align		4
.L_25:
        /*0058*/ 	.byte	0x02, 0x4a
	.zero		1
	.zero		1


	//----- nvinfo : EIATTR_EXIT_INSTR_OFFSETS
	.align		4
        /*005c*/ 	.byte	0x04, 0x1c
        /*005e*/ 	.short	(.L_27 - .L_26)


	//   ....[0]....
.L_26:
        /*0060*/ 	.word	0x00000070


	//   ....[1]....
        /*0064*/ 	.word	0x000001e0


	//----- nvinfo : EIATTR_CRS_STACK_SIZE
	.align		4
.L_27:
        /*0068*/ 	.byte	0x04, 0x1e
        /*006a*/ 	.short	(.L_29 - .L_28)
.L_28:
        /*006c*/ 	.word	0x00000000


	//----- nvinfo : EIATTR_CBANK_PARAM_SIZE
	.align		4
.L_29:
        /*0070*/ 	.byte	0x03, 0x19
        /*0072*/ 	.short	0x0014


	//----- nvinfo : EIATTR_PARAM_CBANK
	.align		4
        /*0074*/ 	.byte	0x04, 0x0a
        /*0076*/ 	.short	(.L_31 - .L_30)
	.align		4
.L_30:
        /*0078*/ 	.word	index@(.nv.constant0._Z18prepareForNextStepP4BodyS0_i)
        /*007c*/ 	.short	0x0380
        /*007e*/ 	.short	0x0014


	//----- nvinfo : EIATTR_SW_WAR
	.align		4
.L_31:
        /*0080*/ 	.byte	0x04, 0x36
        /*0082*/ 	.short	(.L_33 - .L_32)
.L_32:
        /*0084*/ 	.word	0x00000008
.L_33:


//--------------------- .nv.info._Z4stepP4BodyS0_if --------------------------
	.section	.nv.info._Z4stepP4BodyS0_if,"",@"SHT_CUDA_INFO"
	.sectionflags	@""
	.align	4


	//----- nvinfo : EIATTR_CUDA_API_VERSION
	.align		4
        /*0000*/ 	.byte	0x04, 0x37
        /*0002*/ 	.short	(.L_35 - .L_34)
.L_34:
        /*0004*/ 	.word	0x00000082


	//----- nvinfo : EIATTR_KPARAM_INFO
	.align		4
.L_35:
        /*0008*/ 	.byte	0x04, 0x17
        /*000a*/ 	.short	(.L_37 - .L_36)
.L_36:
        /*000c*/ 	.word	0x00000000
        /*0010*/ 	.short	0x0003
        /*0012*/ 	.short	0x0014
        /*0014*/ 	.byte	0x00, 0xf0, 0x11, 0x00


	//----- nvinfo : EIATTR_KPARAM_INFO
	.align		4
.L_37:
        /*0018*/ 	.byte	0x04, 0x17
        /*001a*/ 	.short	(.L_39 - .L_38)
.L_38:
        /*001c*/ 	.word	0x00000000
        /*0020*/ 	.short	0x0002
        /*0022*/ 	.short	0x0010
        /*0024*/ 	.byte	0x00, 0xf0, 0x11, 0x00


	//----- nvinfo : EIATTR_KPARAM_INFO
	.align		4
.L_39:
        /*0028*/ 	.byte	0x04, 0x17
        /*002a*/ 	.short	(.L_41 - .L_40)
.L_40:
        /*002c*/ 	.word	0x00000000
        /*0030*/ 	.short	0x0001
        /*0032*/ 	.short	0x0008
        /*0034*/ 	.byte	0x00, 0xf5, 0x21, 0x00


	//----- nvinfo : EIATTR_KPARAM_INFO
	.align		4
.L_41:
        /*0038*/ 	.byte	0x04, 0x17
        /*003a*/ 	.short	(.L_43 - .L_42)
.L_42:
        /*003c*/ 	.word	0x00000000
        /*0040*/ 	.short	0x0000
        /*0042*/ 	.short	0x0000
        /*0044*/ 	.byte	0x00, 0xf5, 0x21, 0x00


	//----- nvinfo : EIATTR_SPARSE_MMA_MASK
	.align		4
.L_43:
        /*0048*/ 	.byte	0x03, 0x50
        /*004a*/ 	.short	0x0000


	//----- nvinfo : EIATTR_MAXREG_COUNT
	.align		4
        /*004c*/ 	.byte	0x03, 0x1b
        /*004e*/ 	.short	0x00ff


	//----- nvinfo : EIATTR_MERCURY_ISA_VERSION
	.align		4
        /*0050*/ 	.byte	0x03, 0x5f
        /*0052*/ 	.short	0x0101


	//----- nvinfo : EIATTR_VRC_CTA_INIT_COUNT
	.align		4
        /*0054*/ 	.byte	0x02, 0x4a
	.zero		1
	.zero		1


	//----- nvinfo : EIATTR_EXIT_INSTR_OFFSETS
	.align		4
        /*0058*/ 	.byte	0x04, 0x1c
        /*005a*/ 	.short	(.L_45 - .L_44)


	//   ....[0]....
.L_44:
        /*005c*/ 	.word	0x00000070


	//   ....[1]....
        /*0060*/ 	.word	0x00000390


	//   ....[2]....
        /*0064*/ 	.word	0x00003290


	//----- nvinfo : EIATTR_CRS_STACK_SIZE
	.align		4
.L_45:
        /*0068*/ 	.byte	0x04, 0x1e
        /*006a*/ 	.short	(.L_47 - .L_46)
.L_46:
        /*006c*/ 	.word	0x00000000


	//----- nvinfo : EIATTR_CBANK_PARAM_SIZE
	.align		4
.L_47:
        /*0070*/ 	.byte	0x03, 0x19
        /*0072*/ 	.short	0x0018


	//----- nvinfo : EIATTR_PARAM_CBANK
	.align		4
        /*0074*/ 	.byte	0x04, 0x0a
        /*0076*/ 	.short	(.L_49 - .L_48)
	.align		4
.L_48:
        /*0078*/ 	.word	index@(.nv.constant0._Z4stepP4BodyS0_if)
        /*007c*/ 	.short	0x0380
        /*007e*/ 	.short	0x0018


	//----- nvinfo : EIATTR_SW_WAR
	.align		4
.L_49:
        /*0080*/ 	.byte	0x04, 0x36
        /*0082*/ 	.short	(.L_51 - .L_50)
.L_50:
        /*0084*/ 	.word	0x00000008
.L_51:


//--------------------- .nv.callgraph             --------------------------
	.section	.nv.callgraph,"",@"SHT_CUDA_CALLGRAPH"
	.align	4
	.sectionentsize	8
	.align		4
        /*0000*/ 	.word	0x00000000
	.align		4
        /*0004*/ 	.word	0xffffffff
	.align		4
        /*0008*/ 	.word	0x00000000
	.align		4
        /*000c*/ 	.word	0xfffffffe
	.align		4
        /*0010*/ 	.word	0x00000000
	.align		4
        /*0014*/ 	.word	0xfffffffd
	.align		4
        /*0018*/ 	.word	0x00000000
	.align		4
        /*001c*/ 	.word	0xfffffffc


//--------------------- .text._Z18prepareForNextStepP4BodyS0_i --------------------------
	.section	.text._Z18prepareForNextStepP4BodyS0_i,"ax",@progbits
	.align	128
        .global         _Z18prepareForNextStepP4BodyS0_i
        .type           _Z18prepareForNextStepP4BodyS0_i,@function
        .size           _Z18prepareForNextStepP4BodyS0_i,(.L_x_122 - _Z18prepareForNextStepP4BodyS0_i)
        .other          _Z18prepareForNextStepP4BodyS0_i,@"STO_CUDA_ENTRY STV_DEFAULT"
_Z18prepareForNextStepP4BodyS0_i:
.text._Z18prepareForNextStepP4BodyS0_i:
[----:B------:R-:W-:Y:S01]  /*0000*/  LDC R1, c[0x0][0x37c] ;  /* 0x0000df00ff017b82 */ /* 0x000fe20000000800 */
[----:B------:R-:W0:Y:S07]  /*0010*/  S2R R0, SR_TID.X ;  /* 0x0000000000007919 */ /* 0x000e2e0000002100 */
[----:B------:R-:W0:Y:S01]  /*0020*/  S2UR UR4, SR_CTAID.X ;  /* 0x00000000000479c3 */ /* 0x000e220000002500 */
[----:B------:R-:W1:Y:S07]  /*0030*/  LDCU UR5, c[0x0][0x390] ;  /* 0x00007200ff0577ac */ /* 0x000e6e0008000800 */
[----:B------:R-:W0:Y:S02]  /*0040*/  LDC R7, c[0x0][0x360] ;  /* 0x0000d800ff077b82 */ /* 0x000e240000000800 */
[----:B0-----:R-:W-:-:S05]  /*0050*/  IMAD R0, R7, UR4, R0 ;  /* 0x0000000407007c24 */ /* 0x001fca000f8e0200 */
[----:B-1----:R-:W-:-:S13]  /*0060*/  ISETP.GE.AND P0, PT, R0, UR5, PT ;  /* 0x0000000500007c0c */ /* 0x002fda000bf06270 */
[----:B------:R-:W-:Y:S05]  /*0070*/  @P0 EXIT ;  /* 0x000000000000094d */ /* 0x000fea0003800000 */
[----:B------:R-:W0:Y:S01]  /*0080*/  LDCU UR4, c[0x0][0x370] ;  /* 0x00006e00ff0477ac */ /* 0x000e220008000800 */
[----:B------:R-:W1:Y:S01]  /*0090*/  LDCU.64 UR6, c[0x0][0x358] ;  /* 0x00006b00ff0677ac */ /* 0x000e620008000a00 */
[----:B0-----:R-:W-:-:S07]  /*00a0*/  IMAD R7, R7, UR4, RZ ;  /* 0x0000000407077c24 */ /* 0x001fce000f8e02ff */
.L_x_0:
[----:B0-----:R-:W0:Y:S08]  /*00b0*/  LDC.64 R4, c[0x0][0x388] ;  /* 0x0000e200ff047b82 */ /* 0x001e300000000a00 */
[----:B------:R-:W2:Y:S01]  /*00c0*/  LDC.64 R2, c[0x0][0x380] ;  /* 0x0000e000ff027b82 */ /* 0x000ea20000000a00 */
[----:B0-----:R-:W-:-:S05]  /*00d0*/  IMAD.WIDE R4, R0, 0x30, R4 ;  /* 0x0000003000047825 */ /* 0x001fca00078e0204 */
[----:B-1----:R-:W3:Y:S04]  /*00e0*/  LDG.E.64 R8, desc[UR6][R4.64] ;  /* 0x0000000604087981 */ /* 0x002ee8000c1e1b00 */
[----:B------:R-:W4:Y:S04]  /*00f0*/  LDG.E.64 R10, desc[UR6][R4.64+0x8] ;  /* 0x00000806040a7981 */ /* 0x000f28000c1e1b00 */
[----:B------:R-:W5:Y:S04]  /*0100*/  LDG.E.64 R12, desc[UR6][R4.64+0x10] ;  /* 0x00001006040c7981 */ /* 0x000f68000c1e1b00 */
[----:B------:R-:W5:Y:S04]  /*0110*/  LDG.E.64 R14, desc[UR6][R4.64+0x18] ;  /* 0x00001806040e7981 */ /* 0x000f68000c1e1b00 */
[----:B------:R-:W5:Y:S04]  /*0120*/  LDG.E.64 R16, desc[UR6][R4.64+0x20] ;  /* 0x0000200604107981 */ /* 0x000f68000c1e1b00 */
[----:B------:R-:W5:Y:S01]  /*0130*/  LDG.E.64 R18, desc[UR6][R4.64+0x28] ;  /* 0x0000280604127981 */ /* 0x000f62000c1e1b00 */
[----:B--2---:R-:W-:Y:S01]  /*0140*/  IMAD.WIDE R2, R0, 0x30, R2 ;  /* 0x0000003000027825 */ /* 0x004fe200078e0202 */
[----:B------:R-:W-:-:S04]  /*0150*/  IADD3 R0, PT, PT, R7, R0, RZ ;  /* 0x0000000007007210 */ /* 0x000fc80007ffe0ff */
[----:B------:R-:W-:Y:S01]  /*0160*/  ISETP.GE.AND P0, PT, R0, UR5, PT ;  /* 0x0000000500007c0c */ /* 0x000fe2000bf06270 */
[----:B---3--:R0:W-:Y:S04]  /*0170*/  STG.E.64 desc[UR6][R2.64], R8 ;  /* 0x0000000802007986 */ /* 0x0081e8000c101b06 */
[----:B----4-:R0:W-:Y:S04]  /*0180*/  STG.E.64 desc[UR6][R2.64+0x8], R10 ;  /* 0x0000080a02007986 */ /* 0x0101e8000c101b06 */
[----:B-----5:R0:W-:Y:S04]  /*0190*/  STG.E.64 desc[UR6][R2.64+0x10], R12 ;  /* 0x0000100c02007986 */ /* 0x0201e8000c101b06 */
[----:B------:R0:W-:Y:S04]  /*01a0*/  STG.E.64 desc[UR6][R2.64+0x18], R14 ;  /* 0x0000180e02007986 */ /* 0x0001e8000c101b06 */
[----:B------:R0:W-:Y:S04]  /*01b0*/  STG.E.64 desc[UR6][R2.64+0x20], R16 ;  /* 0x0000201002007986 */ /* 0x0001e8000c101b06 */
[----:B------:R0:W-:Y:S01]  /*01c0*/  STG.E.64 desc[UR6][R2.64+0x28], R18 ;  /* 0x0000281202007986 */ /* 0x0001e2000c101b06 */
[----:B------:R-:W-:Y:S05]  /*01d0*/  @!P0 BRA `(.L_x_0) ;  /* 0xfffffffc00b48947 */ /* 0x000fea000383ffff */
[----:B------:R-:W-:Y:S05]  /*01e0*/  EXIT ;  /* 0x000000000000794d */ /* 0x000fea0003800000 */
.L_x_1:
[----:B------:R-:W-:-:S00]  /*01f0*/  BRA `(.L_x_1) ;  /* 0xfffffffc00fc7947 */ /* 0x000fc0000383ffff */
[----:B------:R-:W-:-:S00]  /*0200*/  NOP ;  /* 0x0000000000007918 */ /* 0x000fc00000000000 */
[----:B------:R-:W-:-:S00]  /*0210*/  NOP ;  /* 0x0000000000007918 */ /* 0x000fc00000000000 */
[----:B------:R-:W-:-:S00]  /*0220*/  NOP ;  /* 0x0000000000007918 */ /* 0x000fc00000000000 */
[----:B------:R-:W-:-:S00]  /*0230*/  NOP ;  /* 0x0000000000007918 */ /* 0x000fc00000000000 */
[----:B------:R-:W-:-:S00]  /*0240*/  NOP ;  /* 0x0000000000007918 */ /* 0x000fc00000000000 */
[----:B------:R-:W-:-:S00]  /*0250*/  NOP ;  /* 0x0000000000007918 */ /* 0x000fc00000000000 */
[----:B------:R-:W-:-:S00]  /*0260*/  NOP ;  /* 0x0000000000007918 */ /* 0x000fc00000000000 */
[----:B------:R-:W-:-:S00]  /*0270*/  NOP ;  /* 0x0000000000007918 */ /* 0x000fc00000000000 */
.L_x_122:


//--------------------- .text._Z4stepP4BodyS0_if  --------------------------
	.section	.text._Z4stepP4BodyS0_if,"ax",@progbits
	.align	128
        .global         _Z4stepP4BodyS0_if
        .type           _Z4stepP4BodyS0_if,@function
        .size           _Z4stepP4BodyS0_if,(.L_x_121 - _Z4stepP4BodyS0_if)
        .other          _Z4stepP4BodyS0_if,@"STO_CUDA_ENTRY STV_DEFAULT"
_Z4stepP4BodyS0_if:
.text._Z4stepP4BodyS0_if:
        /* <DEDUP_REMOVED lines=9> */
[----:B------:R-:W-:Y:S01]  /*0090*/  UISETP.GT.AND UP0, UPT, UR4, URZ, UPT ;  /* 0x000000ff0400728c */ /* 0x000fe2000bf04270 */
[----:B------:R-:W1:Y:S01]  /*00a0*/  LDCU.64 UR10, c[0x0][0x358] ;  /* 0x00006b00ff0a77ac */ /* 0x000e620008000a00 */
[----:B0-----:R-:W-:-:S07]  /*00b0*/  IMAD R8, R8, UR5, RZ ;  /* 0x0000000508087c24 */ /* 0x001fce000f8e02ff */
[----:B------:R-:W-:Y:S05]  /*00c0*/  BRA.U UP0, `(.L_x_2) ;  /* 0x0000000100b47547 */ /* 0x000fea000b800000 */
[----:B------:R-:W0:Y:S01]  /*00d0*/  LDC.64 R28, c[0x0][0x380] ;  /* 0x0000e000ff1c7b82 */ /* 0x000e220000000a00 */
[----:B------:R-:W2:Y:S01]  /*00e0*/  LDCU UR4, c[0x0][0x394] ;  /* 0x00007280ff0477ac */ /* 0x000ea20008000800 */
[----:B------:R-:W3:Y:S06]  /*00f0*/  LDCU.64 UR6, c[0x0][0x390] ;  /* 0x00007200ff0677ac */ /* 0x000eec0008000a00 */
[----:B------:R-:W4:Y:S01]  /*0100*/  LDC.64 R26, c[0x0][0x388] ;  /* 0x0000e200ff1a7b82 */ /* 0x000f220000000a00 */
[----:B--2---:R-:W-:-:S07]  /*0110*/  FMUL R22, RZ, UR4 ;  /* 0x00000004ff167c20 */ /* 0x004fce0008400000 */
.L_x_5:
[----:B0-2---:R-:W-:-:S05]  /*0120*/  IMAD.WIDE R10, R9, 0x30, R28 ;  /* 0x00000030090a7825 */ /* 0x005fca00078e021c */
[----:B-1----:R-:W2:Y:S04]  /*0130*/  LDG.E.64 R6, desc[UR10][R10.64+0x18] ;  /* 0x0000180a0a067981 */ /* 0x002ea8000c1e1b00 */
[----:B------:R0:W5:Y:S04]  /*0140*/  LDG.E.U8 R20, desc[UR10][R10.64] ;  /* 0x0000000a0a147981 */ /* 0x000168000c1e1100 */
[----:B------:R0:W5:Y:S04]  /*0150*/  LDG.E R19, desc[UR10][R10.64+0x4] ;  /* 0x0000040a0a137981 */ /* 0x000168000c1e1900 */
[----:B------:R0:W5:Y:S04]  /*0160*/  LDG.E R18, desc[UR10][R10.64+0x20] ;  /* 0x0000200a0a127981 */ /* 0x000168000c1e1900 */
[----:B------:R0:W5:Y:S04]  /*0170*/  LDG.E.64 R24, desc[UR10][R10.64+0x28] ;  /* 0x0000280a0a187981 */ /* 0x000168000c1e1b00 */
[----:B------:R0:W5:Y:S04]  /*0180*/  LDG.E.64 R4, desc[UR10][R10.64+0x8] ;  /* 0x0000080a0a047981 */ /* 0x000168000c1e1b00 */
[----:B------:R0:W5:Y:S01]  /*0190*/  LDG.E.64 R2, desc[UR10][R10.64+0x10] ;  /* 0x0000100a0a027981 */ /* 0x000162000c1e1b00 */
[----:B------:R-:W-:Y:S01]  /*01a0*/  BSSY.RECONVERGENT B2, `(.L_x_3) ;  /* 0x000000d000027945 */ /* 0x000fe20003800200 */
[----:B--2---:R-:W1:Y:S08]  /*01b0*/  MUFU.RCP R0, R7 ;  /* 0x0000000700007308 */ /* 0x004e700000001000 */
[----:B------:R-:W2:Y:S01]  /*01c0*/  FCHK P0, R22, R7 ;  /* 0x0000000716007302 */ /* 0x000ea20000000000 */
[----:B-1----:R-:W-:-:S04]  /*01d0*/  FFMA R13, -R7, R0, 1 ;  /* 0x3f800000070d7423 */ /* 0x002fc80000000100 */
[----:B------:R-:W-:-:S04]  /*01e0*/  FFMA R13, R0, R13, R0 ;  /* 0x0000000d000d7223 */ /* 0x000fc80000000000 */
[----:B------:R-:W-:-:S04]  /*01f0*/  FFMA R0, R22, R13, RZ ;  /* 0x0000000d16007223 */ /* 0x000fc800000000ff */
[----:B------:R-:W-:-:S04]  /*0200*/  FFMA R12, -R7, R0, R22 ;  /* 0x00000000070c7223 */ /* 0x000fc80000000116 */
[----:B------:R-:W-:Y:S01]  /*0210*/  FFMA R0, R13, R12, R0 ;  /* 0x0000000c0d007223 */ /* 0x000fe20000000000 */
[----:B0-2---:R-:W-:Y:S06]  /*0220*/  @!P0 BRA `(.L_x_4) ;  /* 0x0000000000108947 */ /* 0x005fec0003800000 */
[----:B------:R-:W-:Y:S02]  /*0230*/  MOV R15, R22 ;  /* 0x00000016000f7202 */ /* 0x000fe40000000f00 */
[----:B------:R-:W-:Y:S02]  /*0240*/  MOV R16, R7 ;  /* 0x0000000700107202 */ /* 0x000fe40000000f00 */
[----:B------:R-:W-:-:S07]  /*0250*/  MOV R10, 0x270 ;  /* 0x00000270000a7802 */ /* 0x000fce0000000f00 */
[----:B---345:R-:W-:Y:S05]  /*0260*/  CALL.REL.NOINC `($__internal_1_$__cuda_sm3x_div_rn_noftz_f32_slowpath) ;  /* 0x0000003000647944 */ /* 0x038fea0003c00000 */
.L_x_4:
[----:B---3--:R-:W-:Y:S05]  /*0270*/  BSYNC.RECONVERGENT B2 ;  /* 0x0000000000027941 */ /* 0x008fea0003800200 */
.L_x_3:
[--C-:B-----5:R-:W-:Y:S01]  /*0280*/  FADD R2, R2, R0.reuse ;  /* 0x0000000002027221 */ /* 0x120fe20000000000 */
[--C-:B------:R-:W-:Y:S01]  /*0290*/  FADD R3, R3, R0.reuse ;  /* 0x0000000003037221 */ /* 0x100fe20000000000 */
[----:B------:R-:W-:Y:S01]  /*02a0*/  FADD R6, R6, R0 ;  /* 0x0000000006067221 */ /* 0x000fe20000000000 */
[----:B----4-:R-:W-:-:S04]  /*02b0*/  IMAD.WIDE R10, R9, 0x30, R26 ;  /* 0x00000030090a7825 */ /* 0x010fc800078e021a */
[----:B------:R-:W-:Y:S01]  /*02c0*/  FFMA R19, R2, UR7, R19 ;  /* 0x0000000702137c23 */ /* 0x000fe20008000013 */
[----:B------:R-:W-:Y:S01]  /*02d0*/  FFMA R4, R3, UR7, R4 ;  /* 0x0000000703047c23 */ /* 0x000fe20008000004 */
[----:B------:R-:W-:Y:S01]  /*02e0*/  FFMA R5, R6, UR7, R5 ;  /* 0x0000000706057c23 */ /* 0x000fe20008000005 */
[----:B------:R-:W-:Y:S01]  /*02f0*/  IADD3 R9, PT, PT, R8, R9, RZ ;  /* 0x0000000908097210 */ /* 0x000fe20007ffe0ff */
[----:B------:R2:W-:Y:S03]  /*0300*/  STG.E.64 desc[UR10][R10.64+0x28], R24 ;  /* 0x000028180a007986 */ /* 0x0005e6000c101b0a */
[----:B------:R-:W-:Y:S01]  /*0310*/  ISETP.GE.AND P0, PT, R9, UR6, PT ;  /* 0x0000000609007c0c */ /* 0x000fe2000bf06270 */
[----:B------:R2:W-:Y:S04]  /*0320*/  STG.E.64 desc[UR10][R10.64+0x10], R2 ;  /* 0x000010020a007986 */ /* 0x0005e8000c101b0a */
[----:B------:R2:W-:Y:S04]  /*0330*/  STG.E.64 desc[UR10][R10.64+0x18], R6 ;  /* 0x000018060a007986 */ /* 0x0005e8000c101b0a */
[----:B------:R2:W-:Y:S04]  /*0340*/  STG.E.U8 desc[UR10][R10.64], R20 ;  /* 0x000000140a007986 */ /* 0x0005e8000c10110a */
[----:B------:R2:W-:Y:S04]  /*0350*/  STG.E desc[UR10][R10.64+0x20], R18 ;  /* 0x000020120a007986 */ /* 0x0005e8000c10190a */
[----:B------:R2:W-:Y:S04]  /*0360*/  STG.E.64 desc[UR10][R10.64+0x8], R4 ;  /* 0x000008040a007986 */ /* 0x0005e8000c101b0a */
[----:B------:R2:W-:Y:S01]  /*0370*/  STG.E desc[UR10][R10.64+0x4], R19 ;  /* 0x000004130a007986 */ /* 0x0005e2000c10190a */
[----:B------:R-:W-:Y:S05]  /*0380*/  @!P0 BRA `(.L_x_5) ;  /* 0xfffffffc00648947 */ /* 0x000fea000383ffff */
[----:B------:R-:W-:Y:S05]  /*0390*/  EXIT ;  /* 0x000000000000794d */ /* 0x000fea0003800000 */
.L_x_2:
[----:B------:R-:W0:Y:S01]  /*03a0*/  LDCU.64 UR6, c[0x0][0x380] ;  /* 0x00007000ff0677ac */ /* 0x000e220008000a00 */
[----:B------:R-:W-:Y:S02]  /*03b0*/  ULOP3.LUT UR8, UR4, 0x3, URZ, 0xc0, !UPT ;  /* 0x0000000304087892 */ /* 0x000fe4000f8ec0ff */
[----:B------:R-:W-:Y:S02]  /*03c0*/  ULOP3.LUT UR4, UR4, 0x7ffffffc, URZ, 0xc0, !UPT ;  /* 0x7ffffffc04047892 */ /* 0x000fe4000f8ec0ff */
[----:B0-----:R-:W-:-:S04]  /*03d0*/  UIADD3 UR5, UP0, UPT, UR6, 0x64, URZ ;  /* 0x0000006406057890 */ /* 0x001fc8000ff1e0ff */
[----:B------:R-:W-:-:S12]  /*03e0*/  UIADD3.X UR6, UPT, UPT, URZ, UR7, URZ, UP0, !UPT ;  /* 0x00000007ff067290 */ /* 0x000fd800087fe4ff */
.L_x_106:
[----:B0-----:R-:W0:Y:S01]  /*03f0*/  LDC.64 R10, c[0x0][0x380] ;  /* 0x0000e000ff0a7b82 */ /* 0x001e220000000a00 */
[----:B------:R-:W2:Y:S01]  /*0400*/  LDCU UR7, c[0x0][0x390] ;  /* 0x00007200ff0777ac */ /* 0x000ea20008000800 */
[----:B0-----:R-:W-:-:S05]  /*0410*/  IMAD.WIDE R10, R9, 0x30, R10 ;  /* 0x00000030090a7825 */ /* 0x001fca00078e020a */
[----:B-1----:R0:W5:Y:S04]  /*0420*/  LDG.E.U8 R20, desc[UR10][R10.64] ;  /* 0x0000000a0a147981 */ /* 0x002168000c1e1100 */
[----:B------:R0:W5:Y:S04]  /*0430*/  LDG.E R19, desc[UR10][R10.64+0x4] ;  /* 0x0000040a0a137981 */ /* 0x000168000c1e1900 */
[----:B------:R0:W5:Y:S04]  /*0440*/  LDG.E R18, desc[UR10][R10.64+0x20] ;  /* 0x0000200a0a127981 */ /* 0x000168000c1e1900 */
[----:B------:R0:W5:Y:S04]  /*0450*/  LDG.E.64 R32, desc[UR10][R10.64+0x28] ;  /* 0x0000280a0a207981 */ /* 0x000168000c1e1b00 */
[----:B------:R0:W5:Y:S04]  /*0460*/  LDG.E.64 R4, desc[UR10][R10.64+0x8] ;  /* 0x0000080a0a047981 */ /* 0x000168000c1e1b00 */
[----:B------:R0:W5:Y:S04]  /*0470*/  LDG.E.64 R6, desc[UR10][R10.64+0x10] ;  /* 0x0000100a0a067981 */ /* 0x000168000c1e1b00 */
[----:B------:R0:W5:Y:S01]  /*0480*/  LDG.E.64 R2, desc[UR10][R10.64+0x18] ;  /* 0x0000180a0a027981 */ /* 0x000162000c1e1b00 */
[----:B--2---:R-:W-:Y:S01]  /*0490*/  UISETP.GE.U32.AND UP0, UPT, UR7, 0x4, UPT ;  /* 0x000000040700788c */ /* 0x004fe2000bf06070 */
[----:B------:R-:W-:Y:S01]  /*04a0*/  HFMA2 R21, -RZ, RZ, 0, 0 ;  /* 0x00000000ff157431 */ /* 0x000fe200000001ff */
[----:B------:R-:W-:-:S02]  /*04b0*/  MOV R30, RZ ;  /* 0x000000ff001e7202 */ /* 0x000fc40000000f00 */
[----:B------:R-:W-:-:S05]  /*04c0*/  CS2R R22, SRZ ;  /* 0x0000000000167805 */ /* 0x000fca000001ff00 */
[----:B0-----:R-:W-:Y:S05]  /*04d0*/  BRA.U !UP0, `(.L_x_6) ;  /* 0x0000001508f07547 */ /* 0x001fea000b800000 */
[----:B------:R-:W-:Y:S02]  /*04e0*/  IADD3 R24, PT, PT, -R9, RZ, RZ ;  /* 0x000000ff09187210 */ /* 0x000fe40007ffe1ff */
[----:B------:R-:W-:Y:S02]  /*04f0*/  MOV R21, RZ ;  /* 0x000000ff00157202 */ /* 0x000fe40000000f00 */
[----:B------:R-:W-:Y:S02]  /*0500*/  MOV R25, RZ ;  /* 0x000000ff00197202 */ /* 0x000fe40000000f00 */
[----:B------:R-:W-:Y:S02]  /*0510*/  MOV R34, UR5 ;  /* 0x0000000500227c02 */ /* 0x000fe40008000f00 */
[----:B------:R-:W-:-:S07]  /*0520*/  MOV R35, UR6 ;  /* 0x0000000600237c02 */ /* 0x000fce0008000f00 */
.L_x_59:
[----:B------:R-:W-:Y:S01]  /*0530*/  ISETP.NE.AND P0, PT, R24, RZ, PT ;  /* 0x000000ff1800720c */ /* 0x000fe20003f05270 */
[----:B------:R-:W-:-:S12]  /*0540*/  BSSY.RECONVERGENT B2, `(.L_x_7) ;  /* 0x0000059000027945 */ /* 0x000fd80003800200 */
[----:B------:R-:W-:Y:S05]  /*0550*/  @!P0 BRA `(.L_x_8) ;  /* 0x00000004005c8947 */ /* 0x000fea0003800000 */
[----:B------:R-:W2:Y:S04]  /*0560*/  LDG.E R27, desc[UR10][R34.64+-0x5c] ;  /* 0xffffa40a221b7981 */ /* 0x000ea8000c1e1900 */
[----:B------:R-:W3:Y:S04]  /*0570*/  LDG.E R28, desc[UR10][R34.64+-0x60] ;  /* 0xffffa00a221c7981 */ /* 0x000ee8000c1e1900 */
[----:B------:R-:W4:Y:S04]  /*0580*/  LDG.E R26, desc[UR10][R34.64+-0x58] ;  /* 0xffffa80a221a7981 */ /* 0x000f28000c1e1900 */
[----:B------:R0:W5:Y:S01]  /*0590*/  LDG.E R16, desc[UR10][R34.64+-0x48] ;  /* 0xffffb80a22107981 */ /* 0x000162000c1e1900 */
[----:B------:R-:W-:Y:S01]  /*05a0*/  BSSY.RECONVERGENT B0, `(.L_x_9) ;  /* 0x0000013000007945 */ /* 0x000fe20003800200 */
[----:B--2--5:R-:W-:Y:S01]  /*05b0*/  FADD R27, -R4, R27 ;  /* 0x0000001b041b7221 */ /* 0x024fe20000000100 */
[----:B---3--:R-:W-:-:S03]  /*05c0*/  FADD R28, -R19, R28 ;  /* 0x0000001c131c7221 */ /* 0x008fc60000000100 */
[----:B------:R-:W-:Y:S01]  /*05d0*/  FMUL R11, R27, R27 ;  /* 0x0000001b1b0b7220 */ /* 0x000fe20000400000 */
[----:B----4-:R-:W-:-:S03]  /*05e0*/  FADD R26, -R5, R26 ;  /* 0x0000001a051a7221 */ /* 0x010fc60000000100 */
[----:B------:R-:W-:-:S04]  /*05f0*/  FFMA R11, R28, R28, R11 ;  /* 0x0000001c1c0b7223 */ /* 0x000fc8000000000b */
[----:B------:R-:W-:-:S04]  /*0600*/  FFMA R10, R26, R26, R11 ;  /* 0x0000001a1a0a7223 */ /* 0x000fc8000000000b */
[----:B------:R0:W1:Y:S01]  /*0610*/  MUFU.RSQ R11, R10 ;  /* 0x0000000a000b7308 */ /* 0x0000620000001400 */
[----:B------:R-:W-:-:S04]  /*0620*/  IADD3 R0, PT, PT, R10, -0xd000000, RZ ;  /* 0xf30000000a007810 */ /* 0x000fc80007ffe0ff */
[----:B------:R-:W-:-:S13]  /*0630*/  ISETP.GT.U32.AND P0, PT, R0, 0x727fffff, PT ;  /* 0x727fffff0000780c */ /* 0x000fda0003f04070 */
[----:B01----:R-:W-:Y:S05]  /*0640*/  @!P0 BRA `(.L_x_10) ;  /* 0x0000000000108947 */ /* 0x003fea0003800000 */
[----:B------:R-:W-:-:S07]  /*0650*/  MOV R0, 0x670 ;  /* 0x0000067000007802 */ /* 0x000fce0000000f00 */
[----:B------:R-:W-:Y:S05]  /*0660*/  CALL.REL.NOINC `($__internal_0_$__cuda_sm20_sqrt_rn_f32_slowpath) ;  /* 0x0000002c000c7944 */ /* 0x000fea0003c00000 */
[----:B------:R-:W-:Y:S01]  /*0670*/  MOV R30, R15 ;  /* 0x0000000f001e7202 */ /* 0x000fe20000000f00 */
[----:B------:R-:W-:Y:S06]  /*0680*/  BRA `(.L_x_11) ;  /* 0x0000000000107947 */ /* 0x000fec0003800000 */
.L_x_10:
[----:B------:R-:W-:Y:S01]  /*0690*/  FMUL.FTZ R30, R10, R11 ;  /* 0x0000000b0a1e7220 */ /* 0x000fe20000410000 */
[----:B------:R-:W-:-:S03]  /*06a0*/  FMUL.FTZ R0, R11, 0.5 ;  /* 0x3f0000000b007820 */ /* 0x000fc60000410000 */
[----:B------:R-:W-:-:S04]  /*06b0*/  FFMA R11, -R30, R30, R10 ;  /* 0x0000001e1e0b7223 */ /* 0x000fc8000000010a */
[----:B------:R-:W-:-:S07]  /*06c0*/  FFMA R30, R11, R0, R30 ;  /* 0x000000000b1e7223 */ /* 0x000fce000000001e */
.L_x_11:
[----:B------:R-:W-:Y:S05]  /*06d0*/  BSYNC.RECONVERGENT B0 ;  /* 0x0000000000007941 */ /* 0x000fea0003800200 */
.L_x_9:
[----:B------:R-:W-:Y:S01]  /*06e0*/  FFMA R12, R30, R30, 900000000 ;  /* 0x4e5693a41e0c7423 */ /* 0x000fe2000000001e */
[----:B------:R-:W-:Y:S01]  /*06f0*/  FMUL R15, R3, R16 ;  /* 0x00000010030f7220 */ /* 0x000fe20000400000 */
[----:B------:R-:W-:Y:S02]  /*0700*/  BSSY.RECONVERGENT B3, `(.L_x_12) ;  /* 0x000000d000037945 */ /* 0x000fe40003800200 */
[----:B------:R-:W0:Y:S08]  /*0710*/  MUFU.RCP R0, R12 ;  /* 0x0000000c00007308 */ /* 0x000e300000001000 */
[----:B------:R-:W1:Y:S01]  /*0720*/  FCHK P0, R15, R12 ;  /* 0x0000000c0f007302 */ /* 0x000e620000000000 */
[----:B0-----:R-:W-:-:S04]  /*0730*/  FFMA R11, -R12, R0, 1 ;  /* 0x3f8000000c0b7423 */ /* 0x001fc80000000100 */
[----:B------:R-:W-:-:S04]  /*0740*/  FFMA R0, R0, R11, R0 ;  /* 0x0000000b00007223 */ /* 0x000fc80000000000 */
[----:B------:R-:W-:-:S04]  /*0750*/  FFMA R29, R15, R0, RZ ;  /* 0x000000000f1d7223 */ /* 0x000fc800000000ff */
[----:B------:R-:W-:-:S04]  /*0760*/  FFMA R10, -R12, R29, R15 ;  /* 0x0000001d0c0a7223 */ /* 0x000fc8000000010f */
[----:B------:R-:W-:Y:S01]  /*0770*/  FFMA R29, R0, R10, R29 ;  /* 0x0000000a001d7223 */ /* 0x000fe2000000001d */
[----:B-1----:R-:W-:Y:S06]  /*0780*/  @!P0 BRA `(.L_x_13) ;  /* 0x0000000000108947 */ /* 0x002fec0003800000 */
[----:B------:R-:W-:Y:S02]  /*0790*/  MOV R16, R12 ;  /* 0x0000000c00107202 */ /* 0x000fe40000000f00 */
[----:B------:R-:W-:-:S07]  /*07a0*/  MOV R10, 0x7c0 ;  /* 0x000007c0000a7802 */ /* 0x000fce0000000f00 */
[----:B------:R-:W-:Y:S05]  /*07b0*/  CALL.REL.NOINC `($__internal_1_$__cuda_sm3x_div_rn_noftz_f32_slowpath) ;  /* 0x0000002c00107944 */ /* 0x000fea0003c00000 */
[----:B------:R-:W-:-:S07]  /*07c0*/  MOV R29, R0 ;  /* 0x00000000001d7202 */ /* 0x000fce0000000f00 */
.L_x_13:
[----:B------:R-:W-:Y:S05]  /*07d0*/  BSYNC.RECONVERGENT B3 ;  /* 0x0000000000037941 */ /* 0x000fea0003800200 */
.L_x_12:
[----:B------:R-:W0:Y:S01]  /*07e0*/  MUFU.RCP R11, R30 ;  /* 0x0000001e000b7308 */ /* 0x000e220000001000 */
[----:B------:R-:W-:Y:S01]  /*07f0*/  FMUL R15, R28, R29 ;  /* 0x0000001d1c0f7220 */ /* 0x000fe20000400000 */
[----:B------:R-:W-:Y:S06]  /*0800*/  BSSY.RECONVERGENT B3, `(.L_x_14) ;  /* 0x000000c000037945 */ /* 0x000fec0003800200 */
[----:B------:R-:W1:Y:S01]  /*0810*/  FCHK P0, R15, R30 ;  /* 0x0000001e0f007302 */ /* 0x000e620000000000 */
[----:B0-----:R-:W-:-:S04]  /*0820*/  FFMA R0, R11, -R30, 1 ;  /* 0x3f8000000b007423 */ /* 0x001fc8000000081e */
[----:B------:R-:W-:-:S04]  /*0830*/  FFMA R0, R11, R0, R11 ;  /* 0x000000000b007223 */ /* 0x000fc8000000000b */
[----:B------:R-:W-:-:S04]  /*0840*/  FFMA R11, R15, R0, RZ ;  /* 0x000000000f0b7223 */ /* 0x000fc800000000ff */
[----:B------:R-:W-:-:S04]  /*0850*/  FFMA R10, R11, -R30, R15 ;  /* 0x8000001e0b0a7223 */ /* 0x000fc8000000000f */
[----:B------:R-:W-:Y:S01]  /*0860*/  FFMA R10, R0, R10, R11 ;  /* 0x0000000a000a7223 */ /* 0x000fe2000000000b */
[----:B-1----:R-:W-:Y:S06]  /*0870*/  @!P0 BRA `(.L_x_15) ;  /* 0x0000000000108947 */ /* 0x002fec0003800000 */
[----:B------:R-:W-:Y:S02]  /*0880*/  MOV R16, R30 ;  /* 0x0000001e00107202 */ /* 0x000fe40000000f00 */
[----:B------:R-:W-:-:S07]  /*0890*/  MOV R10, 0x8b0 ;  /* 0x000008b0000a7802 */ /* 0x000fce0000000f00 */
[----:B------:R-:W-:Y:S05]  /*08a0*/  CALL.REL.NOINC `($__internal_1_$__cuda_sm3x_div_rn_noftz_f32_slowpath) ;  /* 0x0000002800d47944 */ /* 0x000fea0003c00000 */
[----:B------:R-:W-:-:S07]  /*08b0*/  MOV R10, R0 ;  /* 0x00000000000a7202 */ /* 0x000fce0000000f00 */
.L_x_15:
[----:B------:R-:W-:Y:S05]  /*08c0*/  BSYNC.RECONVERGENT B3 ;  /* 0x0000000000037941 */ /* 0x000fea0003800200 */
.L_x_14:
[----:B------:R-:W0:Y:S01]  /*08d0*/  MUFU.RCP R11, R30 ;  /* 0x0000001e000b7308 */ /* 0x000e220000001000 */
[----:B------:R-:W-:Y:S01]  /*08e0*/  FMUL R15, R27, R29 ;  /* 0x0000001d1b0f7220 */ /* 0x000fe20000400000 */
[----:B------:R-:W-:Y:S01]  /*08f0*/  BSSY.RECONVERGENT B3, `(.L_x_16) ;  /* 0x000000d000037945 */ /* 0x000fe20003800200 */
[----:B------:R-:W-:-:S05]  /*0900*/  FADD R23, R23, R10 ;  /* 0x0000000a17177221 */ /* 0x000fca0000000000 */
        /* <DEDUP_REMOVED lines=11> */
.L_x_17:
[----:B------:R-:W-:Y:S05]  /*09c0*/  BSYNC.RECONVERGENT B3 ;  /* 0x0000000000037941 */ /* 0x000fea0003800200 */
.L_x_16:
        /* <DEDUP_REMOVED lines=14> */
.L_x_19:
[----:B------:R-:W-:Y:S05]  /*0ab0*/  BSYNC.RECONVERGENT B3 ;  /* 0x0000000000037941 */ /* 0x000fea0003800200 */
.L_x_18:
[----:B------:R-:W-:-:S07]  /*0ac0*/  FADD R21, R21, R0 ;  /* 0x0000000015157221 */ /* 0x000fce0000000000 */
.L_x_8:
[----:B------:R-:W-:Y:S05]  /*0ad0*/  BSYNC.RECONVERGENT B2 ;  /* 0x0000000000027941 */ /* 0x000fea0003800200 */
.L_x_7:
[----:B------:R-:W-:Y:S01]  /*0ae0*/  IADD3 R0, PT, PT, R25, 0x1, RZ ;  /* 0x0000000119007810 */ /* 0x000fe20007ffe0ff */
[----:B------:R-:W-:Y:S03]  /*0af0*/  BSSY.RECONVERGENT B2, `(.L_x_20) ;  /* 0x000005a000027945 */ /* 0x000fe60003800200 */
[----:B------:R-:W-:-:S13]  /*0b00*/  ISETP.NE.AND P0, PT, R0, R9, PT ;  /* 0x000000090000720c */ /* 0x000fda0003f05270 */
        /* <DEDUP_REMOVED lines=20> */
.L_x_23:
[----:B------:R-:W-:Y:S01]  /*0c50*/  FMUL.FTZ R30, R10, R11 ;  /* 0x0000000b0a1e7220 */ /* 0x000fe20000410000 */
[----:B------:R-:W-:-:S03]  /*0c60*/  FMUL.FTZ R0, R11, 0.5 ;  /* 0x3f0000000b007820 */ /* 0x000fc60000410000 */
[----:B------:R-:W-:-:S04]  /*0c70*/  FFMA R11, -R30, R30, R10 ;  /* 0x0000001e1e0b7223 */ /* 0x000fc8000000010a */
[----:B------:R-:W-:-:S07]  /*0c80*/  FFMA R30, R11, R0, R30 ;  /* 0x000000000b1e7223 */ /* 0x000fce000000001e */
.L_x_24:
[----:B------:R-:W-:Y:S05]  /*0c90*/  BSYNC.RECONVERGENT B0 ;  /* 0x0000000000007941 */ /* 0x000fea0003800200 */
.L_x_22:
        /* <DEDUP_REMOVED lines=15> */
.L_x_26:
[----:B------:R-:W-:Y:S05]  /*0d90*/  BSYNC.RECONVERGENT B3 ;  /* 0x0000000000037941 */ /* 0x000fea0003800200 */
.L_x_25:
        /* <DEDUP_REMOVED lines=14> */
.L_x_28:
[----:B------:R-:W-:Y:S05]  /*0e80*/  BSYNC.RECONVERGENT B3 ;  /* 0x0000000000037941 */ /* 0x000fea0003800200 */
.L_x_27:
        /* <DEDUP_REMOVED lines=15> */
.L_x_30:
[----:B------:R-:W-:Y:S05]  /*0f80*/  BSYNC.RECONVERGENT B3 ;  /* 0x0000000000037941 */ /* 0x000fea0003800200 */
.L_x_29:
        /* <DEDUP_REMOVED lines=14> */
.L_x_32:
[----:B------:R-:W-:Y:S05]  /*1070*/  BSYNC.RECONVERGENT B3 ;  /* 0x0000000000037941 */ /* 0x000fea0003800200 */
.L_x_31:
[----:B------:R-:W-:-:S07]  /*1080*/  FADD R21, R21, R0 ;  /* 0x0000000015157221 */ /* 0x000fce0000000000 */
.L_x_21:
[----:B------:R-:W-:Y:S05]  /*1090*/  BSYNC.RECONVERGENT B2 ;  /* 0x0000000000027941 */ /* 0x000fea0003800200 */
.L_x_20:
        /* <DEDUP_REMOVED lines=23> */
.L_x_36:
[----:B------:R-:W-:Y:S01]  /*1210*/  FMUL.FTZ R30, R10, R11 ;  /* 0x0000000b0a1e7220 */ /* 0x000fe20000410000 */
[----:B------:R-:W-:-:S03]  /*1220*/  FMUL.FTZ R0, R11, 0.5 ;  /* 0x3f0000000b007820 */ /* 0x000fc60000410000 */
[----:B------:R-:W-:-:S04]  /*1230*/  FFMA R11, -R30, R30, R10 ;  /* 0x0000001e1e0b7223 */ /* 0x000fc8000000010a */
[----:B------:R-:W-:-:S07]  /*1240*/  FFMA R30, R11, R0, R30 ;  /* 0x000000000b1e7223 */ /* 0x000fce000000001e */
.L_x_37:
[----:B------:R-:W-:Y:S05]  /*1250*/  BSYNC.RECONVERGENT B0 ;  /* 0x0000000000007941 */ /* 0x000fea0003800200 */
.L_x_35:
        /* <DEDUP_REMOVED lines=15> */
.L_x_39:
[----:B------:R-:W-:Y:S05]  /*1350*/  BSYNC.RECONVERGENT B3 ;  /* 0x0000000000037941 */ /* 0x000fea0003800200 */
.L_x_38:
        /* <DEDUP_REMOVED lines=14> */
.L_x_41:
[----:B------:R-:W-:Y:S05]  /*1440*/  BSYNC.RECONVERGENT B3 ;  /* 0x0000000000037941 */ /* 0x000fea0003800200 */
.L_x_40:
        /* <DEDUP_REMOVED lines=15> */
.L_x_43:
[----:B------:R-:W-:Y:S05]  /*1540*/  BSYNC.RECONVERGENT B3 ;  /* 0x0000000000037941 */ /* 0x000fea0003800200 */
.L_x_42:
        /* <DEDUP_REMOVED lines=14> */
.L_x_45:
[----:B------:R-:W-:Y:S05]  /*1630*/  BSYNC.RECONVERGENT B3 ;  /* 0x0000000000037941 */ /* 0x000fea0003800200 */
.L_x_44:
[----:B------:R-:W-:-:S07]  /*1640*/  FADD R21, R21, R0 ;  /* 0x0000000015157221 */ /* 0x000fce0000000000 */
.L_x_34:
[----:B------:R-:W-:Y:S05]  /*1650*/  BSYNC.RECONVERGENT B2 ;  /* 0x0000000000027941 */ /* 0x000fea0003800200 */
.L_x_33:
        /* <DEDUP_REMOVED lines=19> */
[----:B------:R-:W-:Y:S02]  /*1790*/  MOV R10, R12 ;  /* 0x0000000c000a7202 */ /* 0x000fe40000000f00 */
[----:B------:R-:W-:-:S07]  /*17a0*/  MOV R0, 0x17c0 ;  /* 0x000017c000007802 */ /* 0x000fce0000000f00 */
[----:B------:R-:W-:Y:S05]  /*17b0*/  CALL.REL.NOINC `($__internal_0_$__cuda_sm20_sqrt_rn_f32_slowpath) ;  /* 0x0000001800b87944 */ /* 0x000fea0003c00000 */
[----:B------:R-:W-:Y:S01]  /*17c0*/  MOV R29, R15 ;  /* 0x0000000f001d7202 */ /* 0x000fe20000000f00 */
[----:B------:R-:W-:Y:S06]  /*17d0*/  BRA `(.L_x_50) ;  /* 0x0000000000107947 */ /* 0x000fec0003800000 */
.L_x_49:
[----:B------:R-:W-:Y:S01]  /*17e0*/  FMUL.FTZ R29, R12, R11 ;  /* 0x0000000b0c1d7220 */ /* 0x000fe20000410000 */
[----:B------:R-:W-:-:S03]  /*17f0*/  FMUL.FTZ R10, R11, 0.5 ;  /* 0x3f0000000b0a7820 */ /* 0x000fc60000410000 */
[----:B------:R-:W-:-:S04]  /*1800*/  FFMA R0, -R29, R29, R12 ;  /* 0x0000001d1d007223 */ /* 0x000fc8000000010c */
[----:B------:R-:W-:-:S07]  /*1810*/  FFMA R29, R0, R10, R29 ;  /* 0x0000000a001d7223 */ /* 0x000fce000000001d */
.L_x_50:
[----:B------:R-:W-:Y:S05]  /*1820*/  BSYNC.RECONVERGENT B0 ;  /* 0x0000000000007941 */ /* 0x000fea0003800200 */
.L_x_48:
        /* <DEDUP_REMOVED lines=15> */
.L_x_52:
[----:B------:R-:W-:Y:S05]  /*1920*/  BSYNC.RECONVERGENT B3 ;  /* 0x0000000000037941 */ /* 0x000fea0003800200 */
.L_x_51:
        /* <DEDUP_REMOVED lines=14> */
.L_x_54:
[----:B------:R-:W-:Y:S05]  /*1a10*/  BSYNC.RECONVERGENT B3 ;  /* 0x0000000000037941 */ /* 0x000fea0003800200 */
.L_x_53:
        /* <DEDUP_REMOVED lines=15> */
.L_x_56:
[----:B------:R-:W-:Y:S05]  /*1b10*/  BSYNC.RECONVERGENT B3 ;  /* 0x0000000000037941 */ /* 0x000fea0003800200 */
.L_x_55:
        /* <DEDUP_REMOVED lines=14> */
.L_x_58:
[----:B------:R-:W-:Y:S05]  /*1c00*/  BSYNC.RECONVERGENT B3 ;  /* 0x0000000000037941 */ /* 0x000fea0003800200 */
.L_x_57:
[----:B------:R-:W-:-:S07]  /*1c10*/  FADD R21, R21, R0 ;  /* 0x0000000015157221 */ /* 0x000fce0000000000 */
.L_x_47:
[----:B------:R-:W-:Y:S05]  /*1c20*/  BSYNC.RECONVERGENT B2 ;  /* 0x0000000000027941 */ /* 0x000fea0003800200 */
.L_x_46:
[----:B------:R-:W-:Y:S02]  /*1c30*/  IADD3 R25, PT, PT, R25, 0x4, RZ ;  /* 0x0000000419197810 */ /* 0x000fe40007ffe0ff */
[----:B------:R-:W-:Y:S02]  /*1c40*/  IADD3 R34, P1, PT, R34, 0xc0, RZ ;  /* 0x000000c022227810 */ /* 0x000fe40007f3e0ff */
[----:B------:R-:W-:Y:S02]  /*1c50*/  ISETP.NE.AND P0, PT, R25, UR4, PT ;  /* 0x0000000419007c0c */ /* 0x000fe4000bf05270 */
[----:B------:R-:W-:Y:S02]  /*1c60*/  IADD3 R24, PT, PT, R24, 0x4, RZ ;  /* 0x0000000418187810 */ /* 0x000fe40007ffe0ff */
[----:B------:R-:W-:-:S09]  /*1c70*/  IADD3.X R35, PT, PT, RZ, R35, RZ, P1, !PT ;  /* 0x00000023ff237210 */ /* 0x000fd20000ffe4ff */
[----:B------:R-:W-:Y:S05]  /*1c80*/  @P0 BRA `(.L_x_59) ;  /* 0xffffffe800280947 */ /* 0x000fea000383ffff */
[----:B------:R-:W-:-:S07]  /*1c90*/  MOV R30, UR4 ;  /* 0x00000004001e7c02 */ /* 0x000fce0008000f00 */
.L_x_6:
[----:B------:R-:W-:-:S09]  /*1ca0*/  UISETP.NE.AND UP0, UPT, UR8, URZ, UPT ;  /* 0x000000ff0800728c */ /* 0x000fd2000bf05270 */
[----:B------:R-:W-:Y:S05]  /*1cb0*/  BRA.U !UP0, `(.L_x_60) ;  /* 0x00000011086c7547 */ /* 0x000fea000b800000 */
[----:B------:R-:W-:-:S09]  /*1cc0*/  UISETP.NE.AND UP0, UPT, UR8, 0x1, UPT ;  /* 0x000000010800788c */ /* 0x000fd2000bf05270 */
[----:B------:R-:W-:Y:S05]  /*1cd0*/  BRA.U !UP0, `(.L_x_61) ;  /* 0x0000000908e87547 */ /* 0x000fea000b800000 */
[----:B------:R-:W0:Y:S01]  /*1ce0*/  LDC.64 R34, c[0x0][0x380] ;  /* 0x0000e000ff227b82 */ /* 0x000e220000000a00 */
[C---:B------:R-:W-:Y:S01]  /*1cf0*/  ISETP.NE.AND P0, PT, R30.reuse, R9, PT ;  /* 0x000000091e00720c */ /* 0x040fe20003f05270 */
[----:B------:R-:W-:Y:S01]  /*1d00*/  BSSY.RECONVERGENT B2, `(.L_x_62) ;  /* 0x000005a000027945 */ /* 0x000fe20003800200 */
[----:B0-----:R-:W-:-:S11]  /*1d10*/  IMAD.WIDE.U32 R34, R30, 0x30, R34 ;  /* 0x000000301e227825 */ /* 0x001fd600078e0022 */
        /* <DEDUP_REMOVED lines=20> */
.L_x_65:
[----:B------:R-:W-:Y:S01]  /*1e60*/  FMUL.FTZ R28, R10, R11 ;  /* 0x0000000b0a1c7220 */ /* 0x000fe20000410000 */
[----:B------:R-:W-:-:S03]  /*1e70*/  FMUL.FTZ R0, R11, 0.5 ;  /* 0x3f0000000b007820 */ /* 0x000fc60000410000 */
[----:B------:R-:W-:-:S04]  /*1e80*/  FFMA R11, -R28, R28, R10 ;  /* 0x0000001c1c0b7223 */ /* 0x000fc8000000010a */
[----:B------:R-:W-:-:S07]  /*1e90*/  FFMA R28, R11, R0, R28 ;  /* 0x000000000b1c7223 */ /* 0x000fce000000001c */
.L_x_66:
[----:B------:R-:W-:Y:S05]  /*1ea0*/  BSYNC.RECONVERGENT B0 ;  /* 0x0000000000007941 */ /* 0x000fea0003800200 */
.L_x_64:
        /* <DEDUP_REMOVED lines=15> */
.L_x_68:
[----:B------:R-:W-:Y:S05]  /*1fa0*/  BSYNC.RECONVERGENT B3 ;  /* 0x0000000000037941 */ /* 0x000fea0003800200 */
.L_x_67:
        /* <DEDUP_REMOVED lines=14> */
.L_x_70:
[----:B------:R-:W-:Y:S05]  /*2090*/  BSYNC.RECONVERGENT B3 ;  /* 0x0000000000037941 */ /* 0x000fea0003800200 */
.L_x_69:
        /* <DEDUP_REMOVED lines=15> */
.L_x_72:
[----:B------:R-:W-:Y:S05]  /*2190*/  BSYNC.RECONVERGENT B3 ;  /* 0x0000000000037941 */ /* 0x000fea0003800200 */
.L_x_71:
        /* <DEDUP_REMOVED lines=14> */
.L_x_74:
[----:B------:R-:W-:Y:S05]  /*2280*/  BSYNC.RECONVERGENT B3 ;  /* 0x0000000000037941 */ /* 0x000fea0003800200 */
.L_x_73:
[----:B------:R-:W-:-:S07]  /*2290*/  FADD R21, R21, R0 ;  /* 0x0000000015157221 */ /* 0x000fce0000000000 */
.L_x_63:
[----:B------:R-:W-:Y:S05]  /*22a0*/  BSYNC.RECONVERGENT B2 ;  /* 0x0000000000027941 */ /* 0x000fea0003800200 */
.L_x_62:
        /* <DEDUP_REMOVED lines=23> */
.L_x_78:
[----:B------:R-:W-:Y:S01]  /*2420*/  FMUL.FTZ R28, R10, R11 ;  /* 0x0000000b0a1c7220 */ /* 0x000fe20000410000 */
[----:B------:R-:W-:-:S03]  /*2430*/  FMUL.FTZ R0, R11, 0.5 ;  /* 0x3f0000000b007820 */ /* 0x000fc60000410000 */
[----:B------:R-:W-:-:S04]  /*2440*/  FFMA R11, -R28, R28, R10 ;  /* 0x0000001c1c0b7223 */ /* 0x000fc8000000010a */
[----:B------:R-:W-:-:S07]  /*2450*/  FFMA R28, R11, R0, R28 ;  /* 0x000000000b1c7223 */ /* 0x000fce000000001c */
.L_x_79:
[----:B------:R-:W-:Y:S05]  /*2460*/  BSYNC.RECONVERGENT B0 ;  /* 0x0000000000007941 */ /* 0x000fea0003800200 */
.L_x_77:
        /* <DEDUP_REMOVED lines=15> */
.L_x_81:
[----:B------:R-:W-:Y:S05]  /*2560*/  BSYNC.RECONVERGENT B3 ;  /* 0x0000000000037941 */ /* 0x000fea0003800200 */
.L_x_80:
        /* <DEDUP_REMOVED lines=14> */
.L_x_83:
[----:B------:R-:W-:Y:S05]  /*2650*/  BSYNC.RECONVERGENT B3 ;  /* 0x0000000000037941 */ /* 0x000fea0003800200 */
.L_x_82:
        /* <DEDUP_REMOVED lines=15> */
.L_x_85:
[----:B------:R-:W-:Y:S05]  /*2750*/  BSYNC.RECONVERGENT B3 ;  /* 0x0000000000037941 */ /* 0x000fea0003800200 */
.L_x_84:
        /* <DEDUP_REMOVED lines=14> */
.L_x_87:
[----:B------:R-:W-:Y:S05]  /*2840*/  BSYNC.RECONVERGENT B3 ;  /* 0x0000000000037941 */ /* 0x000fea0003800200 */
.L_x_86:
[----:B------:R-:W-:-:S07]  /*2850*/  FADD R21, R21, R0 ;  /* 0x0000000015157221 */ /* 0x000fce0000000000 */
.L_x_76:
[----:B------:R-:W-:Y:S05]  /*2860*/  BSYNC.RECONVERGENT B2 ;  /* 0x0000000000027941 */ /* 0x000fea0003800200 */
.L_x_75:
[----:B------:R-:W-:-:S07]  /*2870*/  IADD3 R30, PT, PT, R30, 0x2, RZ ;  /* 0x000000021e1e7810 */ /* 0x000fce0007ffe0ff */
.L_x_61:
[----:B------:R-:W0:Y:S01]  /*2880*/  LDC R0, c[0x0][0x390] ;  /* 0x0000e400ff007b82 */ /* 0x000e220000000800 */
[----:B------:R-:W-:Y:S01]  /*2890*/  BSSY.RECONVERGENT B2, `(.L_x_60) ;  /* 0x000005d000027945 */ /* 0x000fe20003800200 */
[----:B0-----:R-:W-:-:S04]  /*28a0*/  LOP3.LUT P0, RZ, R0, 0x1, RZ, 0xc0, !PT ;  /* 0x0000000100ff7812 */ /* 0x001fc8000780c0ff */
[----:B------:R-:W-:-:S13]  /*28b0*/  ISETP.EQ.OR P0, PT, R30, R9, !P0 ;  /* 0x000000091e00720c */ /* 0x000fda0004702670 */
[----:B------:R-:W-:Y:S05]  /*28c0*/  @P0 BRA `(.L_x_88) ;  /* 0x0000000400640947 */ /* 0x000fea0003800000 */
[----:B------:R-:W0:Y:S02]  /*28d0*/  LDC.64 R10, c[0x0][0x380] ;  /* 0x0000e000ff0a7b82 */ /* 0x000e240000000a00 */
[----:B0-----:R-:W-:-:S05]  /*28e0*/  IMAD.WIDE.U32 R30, R30, 0x30, R10 ;  /* 0x000000301e1e7825 */ /* 0x001fca00078e000a */
        /* <DEDUP_REMOVED lines=19> */
.L_x_90:
[----:B------:R-:W-:Y:S01]  /*2a20*/  FMUL.FTZ R28, R10, R11 ;  /* 0x0000000b0a1c7220 */ /* 0x000fe20000410000 */
[----:B------:R-:W-:-:S03]  /*2a30*/  FMUL.FTZ R0, R11, 0.5 ;  /* 0x3f0000000b007820 */ /* 0x000fc60000410000 */
[----:B------:R-:W-:-:S04]  /*2a40*/  FFMA R11, -R28, R28, R10 ;  /* 0x0000001c1c0b7223 */ /* 0x000fc8000000010a */
[----:B------:R-:W-:-:S07]  /*2a50*/  FFMA R28, R11, R0, R28 ;  /* 0x000000000b1c7223 */ /* 0x000fce000000001c */
.L_x_91:
[----:B------:R-:W-:Y:S05]  /*2a60*/  BSYNC.RECONVERGENT B0 ;  /* 0x0000000000007941 */ /* 0x000fea0003800200 */
.L_x_89:
        /* <DEDUP_REMOVED lines=15> */
.L_x_93:
[----:B------:R-:W-:Y:S05]  /*2b60*/  BSYNC.RECONVERGENT B3 ;  /* 0x0000000000037941 */ /* 0x000fea0003800200 */
.L_x_92:
        /* <DEDUP_REMOVED lines=14> */
.L_x_95:
[----:B------:R-:W-:Y:S05]  /*2c50*/  BSYNC.RECONVERGENT B3 ;  /* 0x0000000000037941 */ /* 0x000fea0003800200 */
.L_x_94:
        /* <DEDUP_REMOVED lines=15> */
.L_x_97:
[----:B------:R-:W-:Y:S05]  /*2d50*/  BSYNC.RECONVERGENT B3 ;  /* 0x0000000000037941 */ /* 0x000fea0003800200 */
.L_x_96:
        /* <DEDUP_REMOVED lines=14> */
.L_x_99:
[----:B------:R-:W-:Y:S05]  /*2e40*/  BSYNC.RECONVERGENT B3 ;  /* 0x0000000000037941 */ /* 0x000fea0003800200 */
.L_x_98:
[----:B------:R-:W-:-:S07]  /*2e50*/  FADD R21, R21, R0 ;  /* 0x0000000015157221 */ /* 0x000fce0000000000 */
.L_x_88:
[----:B------:R-:W-:Y:S05]  /*2e60*/  BSYNC.RECONVERGENT B2 ;  /* 0x0000000000027941 */ /* 0x000fea0003800200 */
.L_x_60:
[----:B------:R-:W0:Y:S01]  /*2e70*/  LDCU UR7, c[0x0][0x394] ;  /* 0x00007280ff0777ac */ /* 0x000e220008000800 */
[----:B-----5:R-:W1:Y:S01]  /*2e80*/  MUFU.RCP R0, R3 ;  /* 0x0000000300007308 */ /* 0x020e620000001000 */
[----:B------:R-:W-:Y:S01]  /*2e90*/  BSSY.RECONVERGENT B2, `(.L_x_100) ;  /* 0x000000d000027945 */ /* 0x000fe20003800200 */
[----:B0-----:R-:W-:Y:S01]  /*2ea0*/  FMUL R15, R23, UR7 ;  /* 0x00000007170f7c20 */ /* 0x001fe20008400000 */
[----:B-1----:R-:W-:-:S05]  /*2eb0*/  FFMA R11, -R3, R0, 1 ;  /* 0x3f800000030b7423 */ /* 0x002fca0000000100 */
[----:B------:R-:W0:Y:S01]  /*2ec0*/  FCHK P0, R15, R3 ;  /* 0x000000030f007302 */ /* 0x000e220000000000 */
[----:B------:R-:W-:-:S04]  /*2ed0*/  FFMA R0, R0, R11, R0 ;  /* 0x0000000b00007223 */ /* 0x000fc80000000000 */
[----:B------:R-:W-:-:S04]  /*2ee0*/  FFMA R11, R15, R0, RZ ;  /* 0x000000000f0b7223 */ /* 0x000fc800000000ff */
[----:B------:R-:W-:-:S04]  /*2ef0*/  FFMA R10, -R3, R11, R15 ;  /* 0x0000000b030a7223 */ /* 0x000fc8000000010f */
[----:B------:R-:W-:Y:S01]  /*2f00*/  FFMA R11, R0, R10, R11 ;  /* 0x0000000a000b7223 */ /* 0x000fe2000000000b */
[----:B0-----:R-:W-:Y:S06]  /*2f10*/  @!P0 BRA `(.L_x_101) ;  /* 0x0000000000108947 */ /* 0x001fec0003800000 */
[----:B------:R-:W-:Y:S02]  /*2f20*/  MOV R16, R3 ;  /* 0x0000000300107202 */ /* 0x000fe40000000f00 */
[----:B------:R-:W-:-:S07]  /*2f30*/  MOV R10, 0x2f50 ;  /* 0x00002f50000a7802 */ /* 0x000fce0000000f00 */
[----:B------:R-:W-:Y:S05]  /*2f40*/  CALL.REL.NOINC `($__internal_1_$__cuda_sm3x_div_rn_noftz_f32_slowpath) ;  /* 0x00000004002c7944 */ /* 0x000fea0003c00000 */
[----:B------:R-:W-:-:S07]  /*2f50*/  MOV R11, R0 ;  /* 0x00000000000b7202 */ /* 0x000fce0000000f00 */
.L_x_101:
[----:B------:R-:W-:Y:S05]  /*2f60*/  BSYNC.RECONVERGENT B2 ;  /* 0x0000000000027941 */ /* 0x000fea0003800200 */
.L_x_100:
[----:B------:R-:W0:Y:S01]  /*2f70*/  LDCU UR7, c[0x0][0x394] ;  /* 0x00007280ff0777ac */ /* 0x000e220008000800 */
[----:B------:R-:W1:Y:S01]  /*2f80*/  MUFU.RCP R0, R3 ;  /* 0x0000000300007308 */ /* 0x000e620000001000 */
[----:B------:R-:W-:Y:S01]  /*2f90*/  BSSY.RECONVERGENT B2, `(.L_x_102) ;  /* 0x000000e000027945 */ /* 0x000fe20003800200 */
[----:B------:R-:W-:Y:S01]  /*2fa0*/  FADD R6, R6, R11 ;  /* 0x0000000b06067221 */ /* 0x000fe20000000000 */
[----:B0-----:R-:W-:Y:S01]  /*2fb0*/  FMUL R15, R22, UR7 ;  /* 0x00000007160f7c20 */ /* 0x001fe20008400000 */
[----:B-1----:R-:W-:-:S04]  /*2fc0*/  FFMA R13, -R3, R0, 1 ;  /* 0x3f800000030d7423 */ /* 0x002fc80000000100 */
        /* <DEDUP_REMOVED lines=10> */
.L_x_103:
[----:B------:R-:W-:Y:S05]  /*3070*/  BSYNC.RECONVERGENT B2 ;  /* 0x0000000000027941 */ /* 0x000fea0003800200 */
.L_x_102:
        /* <DEDUP_REMOVED lines=15> */
.L_x_105:
[----:B------:R-:W-:Y:S05]  /*3170*/  BSYNC.RECONVERGENT B2 ;  /* 0x0000000000027941 */ /* 0x000fea0003800200 */
.L_x_104:
[----:B------:R-:W0:Y:S01]  /*3180*/  LDC.64 R10, c[0x0][0x388] ;  /* 0x0000e200ff0a7b82 */ /* 0x000e220000000a00 */
[----:B------:R-:W1:Y:S01]  /*3190*/  LDCU.64 UR12, c[0x0][0x390] ;  /* 0x00007200ff0c77ac */ /* 0x000e620008000a00 */
[----:B------:R-:W-:Y:S01]  /*31a0*/  FADD R2, R2, R0 ;  /* 0x0000000002027221 */ /* 0x000fe20000000000 */
[----:B-1----:R-:W-:-:S03]  /*31b0*/  FFMA R4, R7, UR13, R4 ;  /* 0x0000000d07047c23 */ /* 0x002fc60008000004 */
[----:B------:R-:W-:Y:S01]  /*31c0*/  FFMA R5, R2, UR13, R5 ;  /* 0x0000000d02057c23 */ /* 0x000fe20008000005 */
[----:B------:R-:W-:Y:S01]  /*31d0*/  FFMA R19, R6, UR13, R19 ;  /* 0x0000000d06137c23 */ /* 0x000fe20008000013 */
[----:B0-----:R-:W-:Y:S01]  /*31e0*/  IMAD.WIDE R10, R9, 0x30, R10 ;  /* 0x00000030090a7825 */ /* 0x001fe200078e020a */
[----:B------:R-:W-:-:S04]  /*31f0*/  IADD3 R9, PT, PT, R8, R9, RZ ;  /* 0x0000000908097210 */ /* 0x000fc80007ffe0ff */
[----:B------:R0:W-:Y:S01]  /*3200*/  STG.E.64 desc[UR10][R10.64+0x28], R32 ;  /* 0x000028200a007986 */ /* 0x0001e2000c101b0a */
[----:B------:R-:W-:-:S03]  /*3210*/  ISETP.GE.AND P0, PT, R9, UR12, PT ;  /* 0x0000000c09007c0c */ /* 0x000fc6000bf06270 */
[----:B------:R0:W-:Y:S04]  /*3220*/  STG.E.64 desc[UR10][R10.64+0x8], R4 ;  /* 0x000008040a007986 */ /* 0x0001e8000c101b0a */
[----:B------:R0:W-:Y:S04]  /*3230*/  STG.E.64 desc[UR10][R10.64+0x10], R6 ;  /* 0x000010060a007986 */ /* 0x0001e8000c101b0a */
[----:B------:R0:W-:Y:S04]  /*3240*/  STG.E.64 desc[UR10][R10.64+0x18], R2 ;  /* 0x000018020a007986 */ /* 0x0001e8000c101b0a */
[----:B------:R0:W-:Y:S04]  /*3250*/  STG.E.U8 desc[UR10][R10.64], R20 ;  /* 0x000000140a007986 */ /* 0x0001e8000c10110a */
[----:B------:R0:W-:Y:S04]  /*3260*/  STG.E desc[UR10][R10.64+0x20], R18 ;  /* 0x000020120a007986 */ /* 0x0001e8000c10190a */
[----:B------:R0:W-:Y:S01]  /*3270*/  STG.E desc[UR10][R10.64+0x4], R19 ;  /* 0x000004130a007986 */ /* 0x0001e2000c10190a */
[----:B------:R-:W-:Y:S05]  /*3280*/  @!P0 BRA `(.L_x_106) ;  /* 0xffffffd000588947 */ /* 0x000fea000383ffff */
[----:B------:R-:W-:Y:S05]  /*3290*/  EXIT ;  /* 0x000000000000794d */ /* 0x000fea0003800000 */
        .weak           $__internal_0_$__cuda_sm20_sqrt_rn_f32_slowpath
        .type           $__internal_0_$__cuda_sm20_sqrt_rn_f32_slowpath,@function
        .size           $__internal_0_$__cuda_sm20_sqrt_rn_f32_slowpath,($__internal_1_$__cuda_sm3x_div_rn_noftz_f32_slowpath - $__internal_0_$__cuda_sm20_sqrt_rn_f32_slowpath)
$__internal_0_$__cuda_sm20_sqrt_rn_f32_slowpath:
[----:B------:R-:W-:-:S13]  /*32a0*/  LOP3.LUT P0, RZ, R10, 0x7fffffff, RZ, 0xc0, !PT ;  /* 0x7fffffff0aff7812 */ /* 0x000fda000780c0ff */
[----:B------:R-:W-:Y:S01]  /*32b0*/  @!P0 MOV R15, R10 ;  /* 0x0000000a000f8202 */ /* 0x000fe20000000f00 */
[----:B------:R-:W-:Y:S06]  /*32c0*/  @!P0 BRA `(.L_x_107) ;  /* 0x0000000000408947 */ /* 0x000fec0003800000 */
[----:B------:R-:W-:-:S13]  /*32d0*/  FSETP.GEU.FTZ.AND P0, PT, R10, RZ, PT ;  /* 0x000000ff0a00720b */ /* 0x000fda0003f1e000 */
[----:B------:R-:W-:Y:S01]  /*32e0*/  @!P0 MOV R15, 0x7fffffff ;  /* 0x7fffffff000f8802 */ /* 0x000fe20000000f00 */
[----:B------:R-:W-:Y:S06]  /*32f0*/  @!P0 BRA `(.L_x_107) ;  /* 0x0000000000348947 */ /* 0x000fec0003800000 */
[----:B------:R-:W-:-:S13]  /*3300*/  FSETP.GTU.FTZ.AND P0, PT, |R10|, +INF , PT ;  /* 0x7f8000000a00780b */ /* 0x000fda0003f1c200 */
[----:B------:R-:W-:Y:S01]  /*3310*/  @P0 FADD.FTZ R15, R10, 1 ;  /* 0x3f8000000a0f0421 */ /* 0x000fe20000010000 */
[----:B------:R-:W-:Y:S06]  /*3320*/  @P0 BRA `(.L_x_107) ;  /* 0x0000000000280947 */ /* 0x000fec0003800000 */
[----:B------:R-:W-:-:S13]  /*3330*/  FSETP.NEU.FTZ.AND P0, PT, |R10|, +INF , PT ;  /* 0x7f8000000a00780b */ /* 0x000fda0003f1d200 */
[----:B------:R-:W-:Y:S01]  /*3340*/  @P0 FFMA R14, R10, 1.84467440737095516160e+19, RZ ;  /* 0x5f8000000a0e0823 */ /* 0x000fe200000000ff */
[----:B------:R-:W-:-:S03]  /*3350*/  @!P0 MOV R15, R10 ;  /* 0x0000000a000f8202 */ /* 0x000fc60000000f00 */
[----:B------:R-:W0:Y:S02]  /*3360*/  @P0 MUFU.RSQ R11, R14 ;  /* 0x0000000e000b0308 */ /* 0x000e240000001400 */
[----:B0-----:R-:W-:Y:S01]  /*3370*/  @P0 FMUL.FTZ R13, R14, R11 ;  /* 0x0000000b0e0d0220 */ /* 0x001fe20000410000 */
[----:B------:R-:W-:-:S03]  /*3380*/  @P0 FMUL.FTZ R11, R11, 0.5 ;  /* 0x3f0000000b0b0820 */ /* 0x000fc60000410000 */
[----:B------:R-:W-:-:S04]  /*3390*/  @P0 FADD.FTZ R12, -R13, -RZ ;  /* 0x800000ff0d0c0221 */ /* 0x000fc80000010100 */
[----:B------:R-:W-:-:S04]  /*33a0*/  @P0 FFMA R12, R13, R12, R14 ;  /* 0x0000000c0d0c0223 */ /* 0x000fc8000000000e */
[----:B------:R-:W-:-:S04]  /*33b0*/  @P0 FFMA R11, R12, R11, R13 ;  /* 0x0000000b0c0b0223 */ /* 0x000fc8000000000d */
[----:B------:R-:W-:-:S07]  /*33c0*/  @P0 FMUL.FTZ R15, R11, 2.3283064365386962891e-10 ;  /* 0x2f8000000b0f0820 */ /* 0x000fce0000410000 */
.L_x_107:
[----:B------:R-:W-:Y:S01]  /*33d0*/  HFMA2 R11, -RZ, RZ, 0, 0 ;  /* 0x00000000ff0b7431 */ /* 0x000fe200000001ff */
[----:B------:R-:W-:-:S04]  /*33e0*/  MOV R10, R0 ;  /* 0x00000000000a7202 */ /* 0x000fc80000000f00 */
[----:B------:R-:W-:Y:S05]  /*33f0*/  RET.REL.NODEC R10 `(_Z4stepP4BodyS0_if) ;  /* 0xffffffcc0a007950 */ /* 0x000fea0003c3ffff */
        .weak           $__internal_1_$__cuda_sm3x_div_rn_noftz_f32_slowpath
        .type           $__internal_1_$__cuda_sm3x_div_rn_noftz_f32_slowpath,@function
        .size           $__internal_1_$__cuda_sm3x_div_rn_noftz_f32_slowpath,(.L_x_121 - $__internal_1_$__cuda_sm3x_div_rn_noftz_f32_slowpath)
$__internal_1_$__cuda_sm3x_div_rn_noftz_f32_slowpath:
[----:B------:R-:W-:Y:S01]  /*3400*/  SHF.R.U32.HI R11, RZ, 0x17, R16 ;  /* 0x00000017ff0b7819 */ /* 0x000fe20000011610 */
[----:B------:R-:W-:Y:S01]  /*3410*/  BSSY.RECONVERGENT B0, `(.L_x_108) ;  /* 0x0000062000007945 */ /* 0x000fe20003800200 */
[----:B------:R-:W-:Y:S02]  /*3420*/  SHF.R.U32.HI R14, RZ, 0x17, R15 ;  /* 0x00000017ff0e7819 */ /* 0x000fe4000001160f */
[----:B------:R-:W-:Y:S02]  /*3430*/  LOP3.LUT R11, R11, 0xff, RZ, 0xc0, !PT ;  /* 0x000000ff0b0b7812 */ /* 0x000fe400078ec0ff */
[----:B------:R-:W-:Y:S02]  /*3440*/  LOP3.LUT R14, R14, 0xff, RZ, 0xc0, !PT ;  /* 0x000000ff0e0e7812 */ /* 0x000fe400078ec0ff */
[----:B------:R-:W-:Y:S02]  /*3450*/  IADD3 R0, PT, PT, R11, -0x1, RZ ;  /* 0xffffffff0b007810 */ /* 0x000fe40007ffe0ff */
[----:B------:R-:W-:-:S02]  /*3460*/  IADD3 R13, PT, PT, R14, -0x1, RZ ;  /* 0xffffffff0e0d7810 */ /* 0x000fc40007ffe0ff */
[----:B------:R-:W-:-:S04]  /*3470*/  ISETP.GT.U32.AND P0, PT, R0, 0xfd, PT ;  /* 0x000000fd0000780c */ /* 0x000fc80003f04070 */
[----:B------:R-:W-:-:S13]  /*3480*/  ISETP.GT.U32.OR P0, PT, R13, 0xfd, P0 ;  /* 0x000000fd0d00780c */ /* 0x000fda0000704470 */
[----:B------:R-:W-:Y:S01]  /*3490*/  @!P0 MOV R12, RZ ;  /* 0x000000ff000c8202 */ /* 0x000fe20000000f00 */
[----:B------:R-:W-:Y:S06]  /*34a0*/  @!P0 BRA `(.L_x_109) ;  /* 0x00000000005c8947 */ /* 0x000fec0003800000 */
[----:B------:R-:W-:Y:S02]  /*34b0*/  FSETP.GTU.FTZ.AND P0, PT, |R15|, +INF , PT ;  /* 0x7f8000000f00780b */ /* 0x000fe40003f1c200 */
[----:B------:R-:W-:-:S04]  /*34c0*/  FSETP.GTU.FTZ.AND P1, PT, |R16|, +INF , PT ;  /* 0x7f8000001000780b */ /* 0x000fc80003f3c200 */
[----:B------:R-:W-:-:S13]  /*34d0*/  PLOP3.LUT P0, PT, P0, P1, PT, 0xf8, 0x8f ;  /* 0x00000000008f781c */ /* 0x000fda0000703f70 */
[----:B------:R-:W-:Y:S05]  /*34e0*/  @P0 BRA `(.L_x_110) ;  /* 0x00000004004c0947 */ /* 0x000fea0003800000 */
[----:B------:R-:W-:-:S13]  /*34f0*/  LOP3.LUT P0, RZ, R16, 0x7fffffff, R15, 0xc8, !PT ;  /* 0x7fffffff10ff7812 */ /* 0x000fda000780c80f */
[----:B------:R-:W-:Y:S05]  /*3500*/  @!P0 BRA `(.L_x_111) ;  /* 0x00000004003c8947 */ /* 0x000fea0003800000 */
[C---:B------:R-:W-:Y:S02]  /*3510*/  FSETP.NEU.FTZ.AND P2, PT, |R15|.reuse, +INF , PT ;  /* 0x7f8000000f00780b */ /* 0x040fe40003f5d200 */
[----:B------:R-:W-:Y:S02]  /*3520*/  FSETP.NEU.FTZ.AND P1, PT, |R16|, +INF , PT ;  /* 0x7f8000001000780b */ /* 0x000fe40003f3d200 */
[----:B------:R-:W-:-:S11]  /*3530*/  FSETP.NEU.FTZ.AND P0, PT, |R15|, +INF , PT ;  /* 0x7f8000000f00780b */ /* 0x000fd60003f1d200 */
[----:B------:R-:W-:Y:S05]  /*3540*/  @!P1 BRA !P2, `(.L_x_111) ;  /* 0x00000004002c9947 */ /* 0x000fea0005000000 */
[----:B------:R-:W-:-:S04]  /*3550*/  LOP3.LUT P2, RZ, R15, 0x7fffffff, RZ, 0xc0, !PT ;  /* 0x7fffffff0fff7812 */ /* 0x000fc8000784c0ff */
[----:B------:R-:W-:-:S13]  /*3560*/  PLOP3.LUT P1, PT, P1, P2, PT, 0x2f, 0xf2 ;  /* 0x0000000000f2781c */ /* 0x000fda0000f24577 */
[----:B------:R-:W-:Y:S05]  /*3570*/  @P1 BRA `(.L_x_112) ;  /* 0x0000000400181947 */ /* 0x000fea0003800000 */
[----:B------:R-:W-:-:S04]  /*3580*/  LOP3.LUT P1, RZ, R16, 0x7fffffff, RZ, 0xc0, !PT ;  /* 0x7fffffff10ff7812 */ /* 0x000fc8000782c0ff */
[----:B------:R-:W-:-:S13]  /*3590*/  PLOP3.LUT P0, PT, P0, P1, PT, 0x2f, 0xf2 ;  /* 0x0000000000f2781c */ /* 0x000fda0000702577 */
[----:B------:R-:W-:Y:S05]  /*35a0*/  @P0 BRA `(.L_x_113) ;  /* 0x0000000400000947 */ /* 0x000fea0003800000 */
[----:B------:R-:W-:Y:S02]  /*35b0*/  ISETP.GE.AND P0, PT, R13, RZ, PT ;  /* 0x000000ff0d00720c */ /* 0x000fe40003f06270 */
[----:B------:R-:W-:-:S11]  /*35c0*/  ISETP.GE.AND P1, PT, R0, RZ, PT ;  /* 0x000000ff0000720c */ /* 0x000fd60003f26270 */
[----:B------:R-:W-:Y:S01]  /*35d0*/  @P0 MOV R12, RZ ;  /* 0x000000ff000c0202 */ /* 0x000fe20000000f00 */
[----:B------:R-:W-:Y:S01]  /*35e0*/  @!P0 FFMA R15, R15, 1.84467440737095516160e+19, RZ ;  /* 0x5f8000000f0f8823 */ /* 0x000fe200000000ff */
[----:B------:R-:W-:Y:S01]  /*35f0*/  @!P0 MOV R12, 0xffffffc0 ;  /* 0xffffffc0000c8802 */ /* 0x000fe20000000f00 */
[----:B------:R-:W-:-:S03]  /*3600*/  @!P1 FFMA R16, R16, 1.84467440737095516160e+19, RZ ;  /* 0x5f80000010109823 */ /* 0x000fc600000000ff */
[----:B------:R-:W-:-:S07]  /*3610*/  @!P1 IADD3 R12, PT, PT, R12, 0x40, RZ ;  /* 0x000000400c0c9810 */ /* 0x000fce0007ffe0ff */
.L_x_109:
[----:B------:R-:W-:Y:S01]  /*3620*/  LEA R13, R11, 0xc0800000, 0x17 ;  /* 0xc08000000b0d7811 */ /* 0x000fe200078eb8ff */
[----:B------:R-:W-:Y:S01]  /*3630*/  BSSY.RECONVERGENT B1, `(.L_x_114) ;  /* 0x0000036000017945 */ /* 0x000fe20003800200 */
[----:B------:R-:W-:Y:S02]  /*3640*/  IADD3 R14, PT, PT, R14, -0x7f, RZ ;  /* 0xffffff810e0e7810 */ /* 0x000fe40007ffe0ff */
[----:B------:R-:W-:-:S03]  /*3650*/  IADD3 R36, PT, PT, -R13, R16, RZ ;  /* 0x000000100d247210 */ /* 0x000fc60007ffe1ff */
[----:B------:R-:W-:Y:S01]  /*3660*/  IMAD R0, R14, -0x800000, R15 ;  /* 0xff8000000e007824 */ /* 0x000fe200078e020f */
[----:B------:R-:W0:Y:S01]  /*3670*/  MUFU.RCP R16, R36 ;  /* 0x0000002400107308 */ /* 0x000e220000001000 */
[----:B------:R-:W-:-:S04]  /*3680*/  FADD.FTZ R13, -R36, -RZ ;  /* 0x800000ff240d7221 */ /* 0x000fc80000010100 */
[----:B0-----:R-:W-:-:S04]  /*3690*/  FFMA R17, R16, R13, 1 ;  /* 0x3f80000010117423 */ /* 0x001fc8000000000d */
[----:B------:R-:W-:-:S04]  /*36a0*/  FFMA R15, R16, R17, R16 ;  /* 0x00000011100f7223 */ /* 0x000fc80000000010 */
[----:B------:R-:W-:-:S04]  /*36b0*/  FFMA R16, R0, R15, RZ ;  /* 0x0000000f00107223 */ /* 0x000fc800000000ff */
[----:B------:R-:W-:-:S04]  /*36c0*/  FFMA R17, R13, R16, R0 ;  /* 0x000000100d117223 */ /* 0x000fc80000000000 */
[----:B------:R-:W-:Y:S01]  /*36d0*/  FFMA R16, R15, R17, R16 ;  /* 0x000000110f107223 */ /* 0x000fe20000000010 */
[----:B------:R-:W-:-:S03]  /*36e0*/  IADD3 R17, PT, PT, R14, 0x7f, -R11 ;  /* 0x0000007f0e117810 */ /* 0x000fc60007ffe80b */
[----:B------:R-:W-:Y:S01]  /*36f0*/  FFMA R13, R13, R16, R0 ;  /* 0x000000100d0d7223 */ /* 0x000fe20000000000 */
[----:B------:R-:W-:-:S03]  /*3700*/  IADD3 R17, PT, PT, R17, R12, RZ ;  /* 0x0000000c11117210 */ /* 0x000fc60007ffe0ff */
[----:B------:R-:W-:-:S05]  /*3710*/  FFMA R0, R15, R13, R16 ;  /* 0x0000000d0f007223 */ /* 0x000fca0000000010 */
[----:B------:R-:W-:-:S04]  /*3720*/  SHF.R.U32.HI R11, RZ, 0x17, R0 ;  /* 0x00000017ff0b7819 */ /* 0x000fc80000011600 */
[----:B------:R-:W-:-:S04]  /*3730*/  LOP3.LUT R12, R11, 0xff, RZ, 0xc0, !PT ;  /* 0x000000ff0b0c7812 */ /* 0x000fc800078ec0ff */
[----:B------:R-:W-:-:S04]  /*3740*/  IADD3 R11, PT, PT, R12, R17, RZ ;  /* 0x000000110c0b7210 */ /* 0x000fc80007ffe0ff */
[----:B------:R-:W-:-:S04]  /*3750*/  IADD3 R12, PT, PT, R11, -0x1, RZ ;  /* 0xffffffff0b0c7810 */ /* 0x000fc80007ffe0ff */
[----:B------:R-:W-:-:S13]  /*3760*/  ISETP.GE.U32.AND P0, PT, R12, 0xfe, PT ;  /* 0x000000fe0c00780c */ /* 0x000fda0003f06070 */
[----:B------:R-:W-:Y:S05]  /*3770*/  @!P0 BRA `(.L_x_115) ;  /* 0x0000000000808947 */ /* 0x000fea0003800000 */
[----:B------:R-:W-:-:S13]  /*3780*/  ISETP.GT.AND P0, PT, R11, 0xfe, PT ;  /* 0x000000fe0b00780c */ /* 0x000fda0003f04270 */
[----:B------:R-:W-:Y:S05]  /*3790*/  @P0 BRA `(.L_x_116) ;  /* 0x00000000006c0947 */ /* 0x000fea0003800000 */
[----:B------:R-:W-:-:S13]  /*37a0*/  ISETP.GE.AND P0, PT, R11, 0x1, PT ;  /* 0x000000010b00780c */ /* 0x000fda0003f06270 */
[----:B------:R-:W-:Y:S05]  /*37b0*/  @P0 BRA `(.L_x_117) ;  /* 0x0000000000740947 */ /* 0x000fea0003800000 */
[----:B------:R-:W-:Y:S02]  /*37c0*/  ISETP.GE.AND P0, PT, R11, -0x18, PT ;  /* 0xffffffe80b00780c */ /* 0x000fe40003f06270 */
[----:B------:R-:W-:-:S11]  /*37d0*/  LOP3.LUT R0, R0, 0x80000000, RZ, 0xc0, !PT ;  /* 0x8000000000007812 */ /* 0x000fd600078ec0ff */
[----:B------:R-:W-:Y:S05]  /*37e0*/  @!P0 BRA `(.L_x_117) ;  /* 0x0000000000688947 */ /* 0x000fea0003800000 */
[CCC-:B------:R-:W-:Y:S01]  /*37f0*/  FFMA.RZ R12, R15.reuse, R13.reuse, R16.reuse ;  /* 0x0000000d0f0c7223 */ /* 0x1c0fe2000000c010 */
[CCC-:B------:R-:W-:Y:S01]  /*3800*/  FFMA.RP R14, R15.reuse, R13.reuse, R16.reuse ;  /* 0x0000000d0f0e7223 */ /* 0x1c0fe20000008010 */
[----:B------:R-:W-:Y:S01]  /*3810*/  FFMA.RM R15, R15, R13, R16 ;  /* 0x0000000d0f0f7223 */ /* 0x000fe20000004010 */
[C---:B------:R-:W-:Y:S02]  /*3820*/  IADD3 R13, PT, PT, R11.reuse, 0x20, RZ ;  /* 0x000000200b0d7810 */ /* 0x040fe40007ffe0ff */
[----:B------:R-:W-:Y:S02]  /*3830*/  LOP3.LUT R12, R12, 0x7fffff, RZ, 0xc0, !PT ;  /* 0x007fffff0c0c7812 */ /* 0x000fe400078ec0ff */
[C---:B------:R-:W-:Y:S02]  /*3840*/  ISETP.NE.AND P2, PT, R11.reuse, RZ, PT ;  /* 0x000000ff0b00720c */ /* 0x040fe40003f45270 */
[----:B------:R-:W-:Y:S02]  /*3850*/  LOP3.LUT R12, R12, 0x800000, RZ, 0xfc, !PT ;  /* 0x008000000c0c7812 */ /* 0x000fe400078efcff */
[----:B------:R-:W-:-:S02]  /*3860*/  ISETP.NE.AND P1, PT, R11, RZ, PT ;  /* 0x000000ff0b00720c */ /* 0x000fc40003f25270 */
[----:B------:R-:W-:Y:S02]  /*3870*/  IADD3 R11, PT, PT, -R11, RZ, RZ ;  /* 0x000000ff0b0b7210 */ /* 0x000fe40007ffe1ff */
[----:B------:R-:W-:Y:S02]  /*3880*/  SHF.L.U32 R13, R12, R13, RZ ;  /* 0x0000000d0c0d7219 */ /* 0x000fe400000006ff */
[----:B------:R-:W-:Y:S02]  /*3890*/  FSETP.NEU.FTZ.AND P0, PT, R14, R15, PT ;  /* 0x0000000f0e00720b */ /* 0x000fe40003f1d000 */
[----:B------:R-:W-:Y:S02]  /*38a0*/  SEL R11, R11, RZ, P2 ;  /* 0x000000ff0b0b7207 */ /* 0x000fe40001000000 */
[----:B------:R-:W-:Y:S02]  /*38b0*/  ISETP.NE.AND P1, PT, R13, RZ, P1 ;  /* 0x000000ff0d00720c */ /* 0x000fe40000f25270 */
[----:B------:R-:W-:-:S02]  /*38c0*/  SHF.R.U32.HI R14, RZ, R11, R12 ;  /* 0x0000000bff0e7219 */ /* 0x000fc4000001160c */
[----:B------:R-:W-:Y:S02]  /*38d0*/  PLOP3.LUT P0, PT, P0, P1, PT, 0xf8, 0x8f ;  /* 0x00000000008f781c */ /* 0x000fe40000703f70 */
[----:B------:R-:W-:Y:S02]  /*38e0*/  SHF.R.U32.HI R12, RZ, 0x1, R14 ;  /* 0x00000001ff0c7819 */ /* 0x000fe4000001160e */
[----:B------:R-:W-:-:S04]  /*38f0*/  SEL R11, RZ, 0x1, !P0 ;  /* 0x00000001ff0b7807 */ /* 0x000fc80004000000 */
[----:B------:R-:W-:-:S04]  /*3900*/  LOP3.LUT R11, R11, 0x1, R12, 0xf8, !PT ;  /* 0x000000010b0b7812 */ /* 0x000fc800078ef80c */
[----:B------:R-:W-:-:S04]  /*3910*/  LOP3.LUT R11, R11, R14, RZ, 0xc0, !PT ;  /* 0x0000000e0b0b7212 */ /* 0x000fc800078ec0ff */
[----:B------:R-:W-:-:S04]  /*3920*/  IADD3 R11, PT, PT, R12, R11, RZ ;  /* 0x0000000b0c0b7210 */ /* 0x000fc80007ffe0ff */
[----:B------:R-:W-:Y:S01]  /*3930*/  LOP3.LUT R0, R11, R0, RZ, 0xfc, !PT ;  /* 0x000000000b007212 */ /* 0x000fe200078efcff */
[----:B------:R-:W-:Y:S06]  /*3940*/  BRA `(.L_x_117) ;  /* 0x0000000000107947 */ /* 0x000fec0003800000 */
.L_x_116:
[----:B------:R-:W-:-:S04]  /*3950*/  LOP3.LUT R0, R0, 0x80000000, RZ, 0xc0, !PT ;  /* 0x8000000000007812 */ /* 0x000fc800078ec0ff */
[----:B------:R-:W-:Y:S01]  /*3960*/  LOP3.LUT R0, R0, 0x7f800000, RZ, 0xfc, !PT ;  /* 0x7f80000000007812 */ /* 0x000fe200078efcff */
[----:B------:R-:W-:Y:S06]  /*3970*/  BRA `(.L_x_117) ;  /* 0x0000000000047947 */ /* 0x000fec0003800000 */
.L_x_115:
[----:B------:R-:W-:-:S07]  /*3980*/  LEA R0, R17, R0, 0x17 ;  /* 0x0000000011007211 */ /* 0x000fce00078eb8ff */
.L_x_117:
[----:B------:R-:W-:Y:S05]  /*3990*/  BSYNC.RECONVERGENT B1 ;  /* 0x0000000000017941 */ /* 0x000fea0003800200 */
.L_x_114:
[----:B------:R-:W-:Y:S05]  /*39a0*/  BRA `(.L_x_118) ;  /* 0x0000000000207947 */ /* 0x000fea0003800000 */
.L_x_113:
[----:B------:R-:W-:-:S04]  /*39b0*/  LOP3.LUT R15, R16, 0x80000000, R15, 0x48, !PT ;  /* 0x80000000100f7812 */ /* 0x000fc800078e480f */
[----:B------:R-:W-:Y:S01]  /*39c0*/  LOP3.LUT R0, R15, 0x7f800000, RZ, 0xfc, !PT ;  /* 0x7f8000000f007812 */ /* 0x000fe200078efcff */
[----:B------:R-:W-:Y:S06]  /*39d0*/  BRA `(.L_x_118) ;  /* 0x0000000000147947 */ /* 0x000fec0003800000 */
.L_x_112:
[----:B------:R-:W-:Y:S01]  /*39e0*/  LOP3.LUT R0, R16, 0x80000000, R15, 0x48, !PT ;  /* 0x8000000010007812 */ /* 0x000fe200078e480f */
[----:B------:R-:W-:Y:S06]  /*39f0*/  BRA `(.L_x_118) ;  /* 0x00000000000c7947 */ /* 0x000fec0003800000 */
.L_x_111:
[----:B------:R-:W0:Y:S01]  /*3a00*/  MUFU.RSQ R0, -QNAN ;  /* 0xffc0000000007908 */ /* 0x000e220000001400 */
[----:B------:R-:W-:Y:S05]  /*3a10*/  BRA `(.L_x_118) ;  /* 0x0000000000047947 */ /* 0x000fea0003800000 */
.L_x_110:
[----:B------:R-:W-:-:S07]  /*3a20*/  FADD.FTZ R0, R15, R16 ;  /* 0x000000100f007221 */ /* 0x000fce0000010000 */
.L_x_118:
[----:B------:R-:W-:Y:S05]  /*3a30*/  BSYNC.RECONVERGENT B0 ;  /* 0x0000000000007941 */ /* 0x000fea0003800200 */
.L_x_108:
[----:B------:R-:W-:-:S04]  /*3a40*/  HFMA2 R11, -RZ, RZ, 0, 0 ;  /* 0x00000000ff0b7431 */ /* 0x000fc800000001ff */
[----:B0-----:R-:W-:Y:S05]  /*3a50*/  RET.REL.NODEC R10 `(_Z4stepP4BodyS0_if) ;  /* 0xffffffc40a687950 */ /* 0x001fea0003c3ffff */
.L_x_119:
        /* <DEDUP_REMOVED lines=10> */
.L_x_121:


//--------------------- .nv.shared.reserved.0     --------------------------
	.section	.nv.shared.reserved.0,"aw",@nobits
	.weak		__nv_reservedSMEM_offset_0_alias
	.size		__nv_reservedSMEM_offset_0_alias, 0, 64
	.other		__nv_reservedSMEM_offset_0_alias,@"STO_CUDA_RESERVED_SHARED STV_DEFAULT"
__nv_reservedSMEM_offset_0_alias:
	.zero		0
	.zero		64


//--------------------- .nv.constant0._Z18prepareForNextStepP4BodyS0_i --------------------------
	.section	.nv.constant0._Z18prepareForNextStepP4BodyS0_i,"a",@progbits
	.sectionflags	@""
	.align	4
.nv.constant0._Z18prepareForNextStepP4BodyS0_i:
	.zero		916


//--------------------- .nv.constant0._Z4stepP4BodyS0_if --------------------------
	.section	.nv.constant0._Z4stepP4BodyS0_if,"a",@progbits
	.sectionflags	@""
	.align	4
.nv.constant0._Z4stepP4BodyS0_if:
	.zero		920


//--------------------- SYMBOLS --------------------------

	.type		.nv.reservedSmem.offset0,@object
	.size		.nv.reservedSmem.offset0,0x4
